	.target	sm_90a

	.elftype	@"ET_EXEC"


//--------------------- .note.nv.tkinfo           --------------------------
	.section	.note.nv.tkinfo,"",@"SHT_NOTE"
	.sectionflags	@"SHF_NOTE_NV_TKINFO"
	.tkinfo
        /*0018*/ 	.word	0x00000002
        /*0030*/ 	.string	""
        /*0030*/ 	.string	"ptxas"
        /*0030*/ 	.string	"Cuda compilation tools, release 13.0, V13.0.88"
        /*0030*/ 	.string	"Build cuda_13.0.r13.0/compiler.36424714_0"
        /*0030*/ 	.string	"-v  -suppress-debug-info  -lineinfo  -arch sm_90a "



//--------------------- .note.nv.cuinfo           --------------------------
	.section	.note.nv.cuinfo,"",@"SHT_NOTE"
	.sectionflags	@"SHF_NOTE_NV_CUINFO"
        /*0018*/ 	.short	0x0002
        /*001a*/ 	.short	0x005a
        /*001c*/ 	.short	0x0082
	.zero		2


//--------------------- .nv.info                  --------------------------
	.section	.nv.info,"",@"SHT_CUDA_INFO"
	.align	4


	//----- nvinfo : EIATTR_REGCOUNT
	.align		4
        /*0000*/ 	.byte	0x04, 0x2f
        /*0002*/ 	.short	(.L_1 - .L_0)
	.align		4
.L_0:
        /*0004*/ 	.word	index@(matmul_kernel)
        /*0008*/ 	.word	0x000000c2


	//----- nvinfo : EIATTR_FRAME_SIZE
	.align		4
.L_1:
        /*000c*/ 	.byte	0x04, 0x11
        /*000e*/ 	.short	(.L_3 - .L_2)
	.align		4
.L_2:
        /*0010*/ 	.word	index@(matmul_kernel)
        /*0014*/ 	.word	0x00000000


	//----- nvinfo : EIATTR_MIN_STACK_SIZE
	.align		4
.L_3:
        /*0018*/ 	.byte	0x04, 0x12
        /*001a*/ 	.short	(.L_5 - .L_4)
	.align		4
.L_4:
        /*001c*/ 	.word	index@(matmul_kernel)
        /*0020*/ 	.word	0x00000000
.L_5:


//--------------------- .nv.compat                --------------------------
	.section	.nv.compat,"",@"SHT_CUDA_COMPAT_INFO"
	.align	4
        /*0000*/ 	.byte	0x02, 0x09, 0x01, 0x00, 0x02, 0x02, 0x01, 0x00, 0x02, 0x05, 0x05, 0x00, 0x03, 0x07, 0x01, 0x01
        /*0010*/ 	.byte	0x02, 0x03, 0x00, 0x00, 0x02, 0x06, 0x01, 0x00, 0x04, 0x0b, 0x08, 0x00, 0x00, 0x00, 0x00, 0x00
        /*0020*/ 	.byte	0x00, 0x00, 0x00, 0x00


//--------------------- .nv.info.matmul_kernel    --------------------------
	.section	.nv.info.matmul_kernel,"",@"SHT_CUDA_INFO"
	.sectionflags	@""
	.align	4


	//----- nvinfo : EIATTR_CUDA_API_VERSION
	.align		4
        /*0000*/ 	.byte	0x04, 0x37
        /*0002*/ 	.short	(.L_7 - .L_6)
.L_6:
        /*0004*/ 	.word	0x00000082


	//----- nvinfo : EIATTR_KPARAM_INFO
	.align		4
.L_7:
        /*0008*/ 	.byte	0x04, 0x17
        /*000a*/ 	.short	(.L_9 - .L_8)
.L_8:
        /*000c*/ 	.word	0x00000000
        /*0010*/ 	.short	0x000d
        /*0012*/ 	.short	0x0048
        /*0014*/ 	.byte	0x00, 0xf4, 0x21, 0x00


	//----- nvinfo : EIATTR_KPARAM_INFO
	.align		4
.L_9:
        /*0018*/ 	.byte	0x04, 0x17
        /*001a*/ 	.short	(.L_11 - .L_10)
.L_10:
        /*001c*/ 	.word	0x00000000
        /*0020*/ 	.short	0x000c
        /*0022*/ 	.short	0x0040
        /*0024*/ 	.byte	0x00, 0xf4, 0x21, 0x00


	//----- nvinfo : EIATTR_KPARAM_INFO
	.align		4
.L_11:
        /*0028*/ 	.byte	0x04, 0x17
        /*002a*/ 	.short	(.L_13 - .L_12)
.L_12:
        /*002c*/ 	.word	0x00000000
        /*0030*/ 	.short	0x000b
        /*0032*/ 	.short	0x0038
        /*0034*/ 	.byte	0x00, 0xf0, 0x11, 0x00


	//----- nvinfo : EIATTR_KPARAM_INFO
	.align		4
.L_13:
        /*0038*/ 	.byte	0x04, 0x17
        /*003a*/ 	.short	(.L_15 - .L_14)
.L_14:
        /*003c*/ 	.word	0x00000000
        /*0040*/ 	.short	0x000a
        /*0042*/ 	.short	0x0034
        /*0044*/ 	.byte	0x00, 0xf0, 0x11, 0x00


	//----- nvinfo : EIATTR_KPARAM_INFO
	.align		4
.L_15:
        /*0048*/ 	.byte	0x04, 0x17
        /*004a*/ 	.short	(.L_17 - .L_16)
.L_16:
        /*004c*/ 	.word	0x00000000
        /*0050*/ 	.short	0x0009
        /*0052*/ 	.short	0x0030
        /*0054*/ 	.byte	0x00, 0xf0, 0x11, 0x00


	//----- nvinfo : EIATTR_KPARAM_INFO
	.align		4
.L_17:
        /*0058*/ 	.byte	0x04, 0x17
        /*005a*/ 	.short	(.L_19 - .L_18)
.L_18:
        /*005c*/ 	.word	0x00000000
        /*0060*/ 	.short	0x0008
        /*0062*/ 	.short	0x002c
        /*0064*/ 	.byte	0x00, 0xf0, 0x11, 0x00


	//----- nvinfo : EIATTR_KPARAM_INFO
	.align		4
.L_19:
        /*0068*/ 	.byte	0x04, 0x17
        /*006a*/ 	.short	(.L_21 - .L_20)
.L_20:
        /*006c*/ 	.word	0x00000000
        /*0070*/ 	.short	0x0007
        /*0072*/ 	.short	0x0028
        /*0074*/ 	.byte	0x00, 0xf0, 0x11, 0x00


	//----- nvinfo : EIATTR_KPARAM_INFO
	.align		4
.L_21:
        /*0078*/ 	.byte	0x04, 0x17
        /*007a*/ 	.short	(.L_23 - .L_22)
.L_22:
        /*007c*/ 	.word	0x00000000
        /*0080*/ 	.short	0x0006
        /*0082*/ 	.short	0x0024
        /*0084*/ 	.byte	0x00, 0xf0, 0x11, 0x00


	//----- nvinfo : EIATTR_KPARAM_INFO
	.align		4
.L_23:
        /*0088*/ 	.byte	0x04, 0x17
        /*008a*/ 	.short	(.L_25 - .L_24)
.L_24:
        /*008c*/ 	.word	0x00000000
        /*0090*/ 	.short	0x0005
        /*0092*/ 	.short	0x0020
        /*0094*/ 	.byte	0x00, 0xf0, 0x11, 0x00


	//----- nvinfo : EIATTR_KPARAM_INFO
	.align		4
.L_25:
        /*0098*/ 	.byte	0x04, 0x17
        /*009a*/ 	.short	(.L_27 - .L_26)
.L_26:
        /*009c*/ 	.word	0x00000000
        /*00a0*/ 	.short	0x0004
        /*00a2*/ 	.short	0x001c
        /*00a4*/ 	.byte	0x00, 0xf0, 0x11, 0x00


	//----- nvinfo : EIATTR_KPARAM_INFO
	.align		4
.L_27:
        /*00a8*/ 	.byte	0x04, 0x17
        /*00aa*/ 	.short	(.L_29 - .L_28)
.L_28:
        /*00ac*/ 	.word	0x00000000
        /*00b0*/ 	.short	0x0003
        /*00b2*/ 	.short	0x0018
        /*00b4*/ 	.byte	0x00, 0xf0, 0x11, 0x00


	//----- nvinfo : EIATTR_KPARAM_INFO
	.align		4
.L_29:
        /*00b8*/ 	.byte	0x04, 0x17
        /*00ba*/ 	.short	(.L_31 - .L_30)
.L_30:
        /*00bc*/ 	.word	0x00000000
        /*00c0*/ 	.short	0x0002
        /*00c2*/ 	.short	0x0010
        /*00c4*/ 	.byte	0x00, 0xf4, 0x21, 0x00


	//----- nvinfo : EIATTR_KPARAM_INFO
	.align		4
.L_31:
        /*00c8*/ 	.byte	0x04, 0x17
        /*00ca*/ 	.short	(.L_33 - .L_32)
.L_32:
        /*00cc*/ 	.word	0x00000000
        /*00d0*/ 	.short	0x0001
        /*00d2*/ 	.short	0x0008
        /*00d4*/ 	.byte	0x00, 0xf4, 0x21, 0x00


	//----- nvinfo : EIATTR_KPARAM_INFO
	.align		4
.L_33:
        /*00d8*/ 	.byte	0x04, 0x17
        /*00da*/ 	.short	(.L_35 - .L_34)
.L_34:
        /*00dc*/ 	.word	0x00000000
        /*00e0*/ 	.short	0x0000
        /*00e2*/ 	.short	0x0000
        /*00e4*/ 	.byte	0x00, 0xf4, 0x21, 0x00


	//----- nvinfo : EIATTR_SPARSE_MMA_MASK
	.align		4
.L_35:
        /*00e8*/ 	.byte	0x03, 0x50
        /*00ea*/ 	.short	0x0000


	//----- nvinfo : EIATTR_MAXREG_COUNT
	.align		4
        /*00ec*/ 	.byte	0x03, 0x1b
        /*00ee*/ 	.short	0x00ff


	//----- nvinfo : EIATTR_NUM_BARRIERS
	.align		4
        /*00f0*/ 	.byte	0x02, 0x4c
        /*00f2*/ 	.byte	0x01
	.zero		1


	//----- nvinfo : EIATTR_MERCURY_ISA_VERSION
	.align		4
        /*00f4*/ 	.byte	0x03, 0x5f
        /*00f6*/ 	.short	0x0101


	//----- nvinfo : EIATTR_EXIT_INSTR_OFFSETS
	.align		4
        /*00f8*/ 	.byte	0x04, 0x1c
        /*00fa*/ 	.short	(.L_37 - .L_36)


	//   ....[0]....
.L_36:
        /*00fc*/ 	.word	0x000042c0


	//   ....[1]....
        /*0100*/ 	.word	0x000042f0


	//----- nvinfo : EIATTR_REQNTID
	.align		4
.L_37:
        /*0104*/ 	.byte	0x04, 0x10
        /*0106*/ 	.short	(.L_39 - .L_38)
.L_38:
        /*0108*/ 	.word	0x00000100
        /*010c*/ 	.word	0x00000001
        /*0110*/ 	.word	0x00000001


	//----- nvinfo : EIATTR_CBANK_PARAM_SIZE
	.align		4
.L_39:
        /*0114*/ 	.byte	0x03, 0x19
        /*0116*/ 	.short	0x0050


	//----- nvinfo : EIATTR_PARAM_CBANK
	.align		4
        /*0118*/ 	.byte	0x04, 0x0a
        /*011a*/ 	.short	(.L_41 - .L_40)
	.align		4
.L_40:
        /*011c*/ 	.word	index@(.nv.constant0.matmul_kernel)
        /*0120*/ 	.short	0x0210
        /*0122*/ 	.short	0x0050


	//----- nvinfo : EIATTR_SW_WAR
	.align		4
.L_41:
        /*0124*/ 	.byte	0x04, 0x36
        /*0126*/ 	.short	(.L_43 - .L_42)
.L_42:
        /*0128*/ 	.word	0x00000008
.L_43:


//--------------------- .nv.callgraph             --------------------------
	.section	.nv.callgraph,"",@"SHT_CUDA_CALLGRAPH"
	.align	4
	.sectionentsize	8
	.align		4
        /*0000*/ 	.word	0x00000000
	.align		4
        /*0004*/ 	.word	0xffffffff
	.align		4
        /*0008*/ 	.word	0x00000000
	.align		4
        /*000c*/ 	.word	0xfffffffe
	.align		4
        /*0010*/ 	.word	0x00000000
	.align		4
        /*0014*/ 	.word	0xfffffffd
	.align		4
        /*0018*/ 	.word	0x00000000
	.align		4
        /*001c*/ 	.word	0xfffffffc


//--------------------- .text.matmul_kernel       --------------------------
	.section	.text.matmul_kernel,"ax",@progbits
	.align	128
        .global         matmul_kernel
        .type           matmul_kernel,@function
        .size           matmul_kernel,(.L_x_3 - matmul_kernel)
        .other          matmul_kernel,@"STO_CUDA_ENTRY STV_DEFAULT"
matmul_kernel:
.text.matmul_kernel:
[----:B------:R-:W-:Y:S08]  /*0000*/  LDC R1, c[0x0][0x28] ;  /* 0x00000a00ff017b82 */ /* 0x000ff00000000800 */
[----:B------:R-:W0:Y:S01]  /*0010*/  LDC.64 R50, c[0x0][0x228] ;  /* 0x00008a00ff327b82 */ /* 0x000e220000000a00 */
[----:B------:R-:W1:Y:S01]  /*0020*/  S2R R5, SR_CTAID.X ;  /* 0x0000000000057919 */ /* 0x000e620000002500 */
[----:B------:R-:W-:Y:S01]  /*0030*/  UMOV UR4, 0x400 ;  /* 0x0000040000047882 */ /* 0x000fe20000000000 */
[----:B------:R-:W-:Y:S01]  /*0040*/  ULDC.64 UR6, c[0x0][0x208] ;  /* 0x0000820000067ab9 */ /* 0x000fe20000000a00 */
[----:B------:R-:W2:Y:S04]  /*0050*/  S2R R110, SR_TID.X ;  /* 0x00000000006e7919 */ /* 0x000ea80000002100 */
[----:B------:R-:W3:Y:S08]  /*0060*/  LDC R122, c[0x0][0x230] ;  /* 0x00008c00ff7a7b82 */ /* 0x000ef00000000800 */
[----:B------:R-:W4:Y:S01]  /*0070*/  S2UR UR5, SR_CgaCtaId ;  /* 0x00000000000579c3 */ /* 0x000f220000008800 */
[----:B0-----:R-:W-:-:S05]  /*0080*/  VIADD R0, R51, 0x3f ;  /* 0x0000003f33007836 */ /* 0x001fca0000000000 */
[----:B------:R-:W-:Y:S01]  /*0090*/  SHF.R.S32.HI R3, RZ, 0x1f, R0 ;  /* 0x0000001fff037819 */ /* 0x000fe20000011400 */
[----:B---3--:R-:W-:-:S03]  /*00a0*/  VIADD R122, R122, 0x7f ;  /* 0x0000007f7a7a7836 */ /* 0x008fc60000000000 */
[----:B------:R-:W-:Y:S02]  /*00b0*/  LEA.HI R3, R3, R0, RZ, 0x6 ;  /* 0x0000000003037211 */ /* 0x000fe400078f30ff */
[----:B-1----:R-:W-:Y:S02]  /*00c0*/  IABS R8, R5 ;  /* 0x0000000500087213 */ /* 0x002fe40000000000 */
[----:B------:R-:W-:Y:S02]  /*00d0*/  SHF.R.S32.HI R3, RZ, 0x6, R3 ;  /* 0x00000006ff037819 */ /* 0x000fe40000011403 */
[----:B--2---:R-:W-:Y:S01]  /*00e0*/  SHF.R.U32.HI R105, RZ, 0x5, R110 ;  /* 0x00000005ff697819 */ /* 0x004fe2000001166e */
[----:B----4-:R-:W-:Y:S01]  /*00f0*/  ULEA UR4, UR5, UR4, 0x18 ;  /* 0x0000000405047291 */ /* 0x010fe2000f8ec03f */
[C---:B------:R-:W-:Y:S01]  /*0100*/  LEA.HI R109, R110.reuse, 0x18, RZ, 0x1b ;  /* 0x000000186e6d7811 */ /* 0x040fe200078fd8ff */
[----:B------:R-:W-:Y:S01]  /*0110*/  IMAD.SHL.U32 R4, R3, 0x8, RZ ;  /* 0x0000000803047824 */ /* 0x000fe200078e00ff */
[----:B------:R-:W-:-:S02]  /*0120*/  LEA.HI R107, R110, 0x38, RZ, 0x1b ;  /* 0x000000386e6b7811 */ /* 0x000fc400078fd8ff */
[----:B------:R-:W-:Y:S02]  /*0130*/  SGXT.U32 R105, R105, 0x3 ;  /* 0x000000036969781a */ /* 0x000fe40000000000 */
[-C--:B------:R-:W-:Y:S02]  /*0140*/  IABS R7, R4.reuse ;  /* 0x0000000400077213 */ /* 0x080fe40000000000 */
[----:B------:R-:W-:Y:S02]  /*0150*/  IABS R10, R4 ;  /* 0x00000004000a7213 */ /* 0x000fe40000000000 */
[----:B------:R-:W0:Y:S08]  /*0160*/  I2F.RP R0, R7 ;  /* 0x0000000700007306 */ /* 0x000e300000209400 */
[----:B0-----:R-:W0:Y:S02]  /*0170*/  MUFU.RCP R0, R0 ;  /* 0x0000000000007308 */ /* 0x001e240000001000 */
[----:B0-----:R-:W-:-:S02]  /*0180*/  VIADD R2, R0, 0xffffffe ;  /* 0x0ffffffe00027836 */ /* 0x001fc40000000000 */
[----:B------:R-:W-:-:S04]  /*0190*/  IMAD.MOV R0, RZ, RZ, -R10 ;  /* 0x000000ffff007224 */ /* 0x000fc800078e0a0a */
[----:B------:R0:W1:Y:S02]  /*01a0*/  F2I.FTZ.U32.TRUNC.NTZ R3, R2 ;  /* 0x0000000200037305 */ /* 0x000064000021f000 */
[----:B0-----:R-:W-:Y:S02]  /*01b0*/  IMAD.MOV.U32 R2, RZ, RZ, RZ ;  /* 0x000000ffff027224 */ /* 0x001fe400078e00ff */
[----:B-1----:R-:W-:-:S04]  /*01c0*/  IMAD.MOV R6, RZ, RZ, -R3 ;  /* 0x000000ffff067224 */ /* 0x002fc800078e0a03 */
[----:B------:R-:W-:Y:S02]  /*01d0*/  IMAD R9, R6, R7, RZ ;  /* 0x0000000706097224 */ /* 0x000fe400078e02ff */
[----:B------:R-:W-:Y:S02]  /*01e0*/  IMAD.MOV.U32 R6, RZ, RZ, R8 ;  /* 0x000000ffff067224 */ /* 0x000fe400078e0008 */
[----:B------:R-:W-:-:S06]  /*01f0*/  IMAD.HI.U32 R3, R3, R9, R2 ;  /* 0x0000000903037227 */ /* 0x000fcc00078e0002 */
[----:B------:R-:W-:-:S04]  /*0200*/  IMAD.HI.U32 R3, R3, R6, RZ ;  /* 0x0000000603037227 */ /* 0x000fc800078e00ff */
[----:B------:R-:W-:-:S05]  /*0210*/  IMAD R0, R3, R0, R6 ;  /* 0x0000000003007224 */ /* 0x000fca00078e0206 */
[----:B------:R-:W-:-:S13]  /*0220*/  ISETP.GT.U32.AND P1, PT, R7, R0, PT ;  /* 0x000000000700720c */ /* 0x000fda0003f24070 */
[----:B------:R-:W-:Y:S02]  /*0230*/  @!P1 IMAD.IADD R0, R0, 0x1, -R7 ;  /* 0x0000000100009824 */ /* 0x000fe400078e0a07 */
[----:B------:R-:W-:Y:S01]  /*0240*/  @!P1 VIADD R3, R3, 0x1 ;  /* 0x0000000103039836 */ /* 0x000fe20000000000 */
[----:B------:R-:W-:Y:S02]  /*0250*/  ISETP.NE.AND P1, PT, R4, RZ, PT ;  /* 0x000000ff0400720c */ /* 0x000fe40003f25270 */
[----:B------:R-:W-:Y:S02]  /*0260*/  ISETP.GE.U32.AND P0, PT, R0, R7, PT ;  /* 0x000000070000720c */ /* 0x000fe40003f06070 */
[----:B------:R-:W-:-:S04]  /*0270*/  LOP3.LUT R0, R5, R4, RZ, 0x3c, !PT ;  /* 0x0000000405007212 */ /* 0x000fc800078e3cff */
[----:B------:R-:W-:Y:S01]  /*0280*/  ISETP.GE.AND P2, PT, R0, RZ, PT ;  /* 0x000000ff0000720c */ /* 0x000fe20003f46270 */
[----:B------:R-:W-:-:S06]  /*0290*/  VIADD R0, R50, 0x1f ;  /* 0x0000001f32007836 */ /* 0x000fcc0000000000 */
[----:B------:R-:W-:-:S04]  /*02a0*/  @P0 VIADD R3, R3, 0x1 ;  /* 0x0000000103030836 */ /* 0x000fc80000000000 */
[----:B------:R-:W-:Y:S01]  /*02b0*/  IMAD.MOV.U32 R2, RZ, RZ, R3 ;  /* 0x000000ffff027224 */ /* 0x000fe200078e0003 */
[----:B------:R-:W-:-:S03]  /*02c0*/  SHF.R.S32.HI R3, RZ, 0x1f, R0 ;  /* 0x0000001fff037819 */ /* 0x000fc60000011400 */
[----:B------:R-:W-:Y:S01]  /*02d0*/  @!P2 IMAD.MOV R2, RZ, RZ, -R2 ;  /* 0x000000ffff02a224 */ /* 0x000fe200078e0a02 */
[----:B------:R-:W-:Y:S02]  /*02e0*/  @!P1 LOP3.LUT R2, RZ, R4, RZ, 0x33, !PT ;  /* 0x00000004ff029212 */ /* 0x000fe400078e33ff */
[----:B------:R-:W-:-:S03]  /*02f0*/  LEA.HI R3, R3, R0, RZ, 0x5 ;  /* 0x0000000003037211 */ /* 0x000fc600078f28ff */
[----:B------:R-:W-:Y:S02]  /*0300*/  IMAD.SHL.U32 R6, R2, 0x8, RZ ;  /* 0x0000000802067824 */ /* 0x000fe400078e00ff */
[----:B------:R-:W-:-:S03]  /*0310*/  IMAD.MOV R2, RZ, RZ, -R2 ;  /* 0x000000ffff027224 */ /* 0x000fc600078e0a02 */
[----:B------:R-:W-:Y:S01]  /*0320*/  LEA.HI.SX32 R3, R3, -R6, 0x1b ;  /* 0x8000000603037211 */ /* 0x000fe200078fdaff */
[----:B------:R-:W-:-:S03]  /*0330*/  IMAD R4, R4, R2, R5 ;  /* 0x0000000204047224 */ /* 0x000fc600078e0205 */
[----:B------:R-:W-:Y:S02]  /*0340*/  VIMNMX R11, R3, 0x8, PT ;  /* 0x00000008030b7848 */ /* 0x000fe40003fe0100 */
[----:B------:R-:W-:Y:S02]  /*0350*/  IABS R9, R4 ;  /* 0x0000000400097213 */ /* 0x000fe40000000000 */
[----:B------:R-:W-:-:S04]  /*0360*/  IABS R7, R11 ;  /* 0x0000000b00077213 */ /* 0x000fc80000000000 */
[----:B------:R-:W0:Y:S08]  /*0370*/  I2F.RP R0, R7 ;  /* 0x0000000700007306 */ /* 0x000e300000209400 */
[----:B0-----:R-:W0:Y:S02]  /*0380*/  MUFU.RCP R0, R0 ;  /* 0x0000000000007308 */ /* 0x001e240000001000 */
[----:B0-----:R-:W-:-:S06]  /*0390*/  VIADD R3, R0, 0xffffffe ;  /* 0x0ffffffe00037836 */ /* 0x001fcc0000000000 */
[----:B------:R-:W0:Y:S02]  /*03a0*/  F2I.FTZ.U32.TRUNC.NTZ R3, R3 ;  /* 0x0000000300037305 */ /* 0x000e24000021f000 */
[----:B0-----:R-:W-:-:S05]  /*03b0*/  IMAD.MOV R8, RZ, RZ, -R3 ;  /* 0x000000ffff087224 */ /* 0x001fca00078e0a03 */
[----:B------:R-:W-:Y:S02]  /*03c0*/  MOV R2, R8 ;  /* 0x0000000800027202 */ /* 0x000fe40000000f00 */
[----:B------:R-:W-:-:S03]  /*03d0*/  IABS R8, R11 ;  /* 0x0000000b00087213 */ /* 0x000fc60000000000 */
[----:B------:R-:W-:Y:S02]  /*03e0*/  IMAD R5, R2, R7, RZ ;  /* 0x0000000702057224 */ /* 0x000fe400078e02ff */
[----:B------:R-:W-:Y:S02]  /*03f0*/  IMAD.MOV.U32 R2, RZ, RZ, RZ ;  /* 0x000000ffff027224 */ /* 0x000fe400078e00ff */
[----:B------:R-:W-:Y:S02]  /*0400*/  IMAD.MOV R0, RZ, RZ, -R8 ;  /* 0x000000ffff007224 */ /* 0x000fe400078e0a08 */
[----:B------:R-:W-:Y:S01]  /*0410*/  IMAD.HI.U32 R2, R3, R5, R2 ;  /* 0x0000000503027227 */ /* 0x000fe200078e0002 */
[----:B------:R-:W-:-:S05]  /*0420*/  LOP3.LUT R3, R110, 0x1f, RZ, 0xc0, !PT ;  /* 0x0000001f6e037812 */ /* 0x000fca00078ec0ff */
        /* <DEDUP_REMOVED lines=8> */
[----:B------:R-:W-:-:S07]  /*04b0*/  ISETP.GE.AND P2, PT, R0, RZ, PT ;  /* 0x000000ff0000720c */ /* 0x000fce0003f46270 */
[----:B------:R-:W-:Y:S01]  /*04c0*/  @P0 VIADD R2, R2, 0x1 ;  /* 0x0000000102020836 */ /* 0x000fe20000000000 */
[----:B------:R-:W-:-:S05]  /*04d0*/  LOP3.LUT P0, RZ, R110, 0x80, RZ, 0xc0, !PT ;  /* 0x000000806eff7812 */ /* 0x000fca000780c0ff */
[----:B------:R-:W-:Y:S01]  /*04e0*/  @!P2 IMAD.MOV R2, RZ, RZ, -R2 ;  /* 0x000000ffff02a224 */ /* 0x000fe200078e0a02 */
[----:B------:R-:W-:Y:S02]  /*04f0*/  @!P1 LOP3.LUT R2, RZ, R11, RZ, 0x33, !PT ;  /* 0x0000000bff029212 */ /* 0x000fe400078e33ff */
[----:B------:R-:W-:-:S03]  /*0500*/  ISETP.GT.AND P1, PT, R122, 0x7f, PT ;  /* 0x0000007f7a00780c */ /* 0x000fc60003f24270 */
[----:B------:R-:W-:Y:S02]  /*0510*/  IMAD.MOV R0, RZ, RZ, -R2 ;  /* 0x000000ffff007224 */ /* 0x000fe400078e0a02 */
[----:B------:R-:W-:Y:S02]  /*0520*/  IMAD.SHL.U32 R102, R2, 0x40, RZ ;  /* 0x0000004002667824 */ /* 0x000fe400078e00ff */
[----:B------:R-:W-:-:S04]  /*0530*/  IMAD R0, R11, R0, R4 ;  /* 0x000000000b007224 */ /* 0x000fc800078e0204 */
[----:B------:R-:W-:Y:S02]  /*0540*/  IMAD.IADD R0, R6, 0x1, R0 ;  /* 0x0000000106007824 */ /* 0x000fe400078e0200 */
[----:B------:R-:W-:Y:S01]  /*0550*/  @!P1 IMAD.SHL.U32 R104, R110, 0x20, RZ ;  /* 0x000000206e689824 */ /* 0x000fe200078e00ff */
[----:B------:R-:W-:Y:S01]  /*0560*/  @!P1 CS2R R28, SRZ ;  /* 0x00000000001c9805 */ /* 0x000fe2000001ff00 */
[----:B------:R-:W-:Y:S01]  /*0570*/  IMAD R106, R0, 0x20, R3 ;  /* 0x00000020006a7824 */ /* 0x000fe200078e0203 */
[----:B------:R-:W-:Y:S01]  /*0580*/  @!P1 CS2R R30, SRZ ;  /* 0x00000000001e9805 */ /* 0x000fe2000001ff00 */
[----:B------:R-:W-:Y:S01]  /*0590*/  @!P1 IMAD.SHL.U32 R103, R110, 0x8, RZ ;  /* 0x000000086e679824 */ /* 0x000fe200078e00ff */
[----:B------:R-:W-:Y:S06]  /*05a0*/  @!P1 BRA `(.L_x_0) ;  /* 0x0000003400f49947 */ /* 0x000fec0003800000 */
[----:B------:R-:W-:Y:S01]  /*05b0*/  IABS R15, R50 ;  /* 0x00000032000f7213 */ /* 0x000fe20000000000 */
[C---:B------:R-:W-:Y:S01]  /*05c0*/  IMAD.SHL.U32 R103, R110.reuse, 0x8, RZ ;  /* 0x000000086e677824 */ /* 0x040fe200078e00ff */
[----:B------:R-:W-:Y:S01]  /*05d0*/  IABS R2, R51 ;  /* 0x0000003300027213 */ /* 0x000fe20000000000 */
[C---:B------:R-:W-:Y:S01]  /*05e0*/  IMAD.SHL.U32 R104, R110.reuse, 0x20, RZ ;  /* 0x000000206e687824 */ /* 0x040fe200078e00ff */
[----:B------:R-:W0:Y:S01]  /*05f0*/  I2F.RP R8, R15 ;  /* 0x0000000f00087306 */ /* 0x000e220000209400 */
[----:B------:R-:W-:Y:S01]  /*0600*/  SHF.R.S32.HI R3, RZ, 0x1f, R122 ;  /* 0x0000001fff037819 */ /* 0x000fe2000001147a */
[----:B------:R-:W1:Y:S01]  /*0610*/  LDC R125, c[0x0][0x23c] ;  /* 0x00008f00ff7d7b82 */ /* 0x000e620000000800 */
[C---:B------:R-:W-:Y:S01]  /*0620*/  LOP3.LUT R12, R110.reuse, 0x7, RZ, 0xc0, !PT ;  /* 0x000000076e0c7812 */ /* 0x040fe200078ec0ff */
[----:B------:R-:W-:Y:S01]  /*0630*/  ULDC UR5, c[0x0][0x234] ;  /* 0x00008d0000057ab9 */ /* 0x000fe20000000800 */
[----:B------:R-:W-:Y:S01]  /*0640*/  LEA.HI R122, R3, R122, RZ, 0x7 ;  /* 0x0000007a037a7211 */ /* 0x000fe200078f38ff */
[----:B------:R-:W-:Y:S01]  /*0650*/  ULDC.64 UR8, c[0x0][0x210] ;  /* 0x0000840000087ab9 */ /* 0x000fe20000000a00 */
[C---:B------:R-:W-:Y:S01]  /*0660*/  LOP3.LUT R3, R110.reuse, 0x80, RZ, 0xc0, !PT ;  /* 0x000000806e037812 */ /* 0x040fe200078ec0ff */
[----:B------:R-:W2:Y:S01]  /*0670*/  I2F.RP R0, R2 ;  /* 0x0000000200007306 */ /* 0x000ea20000209400 */
[----:B------:R-:W-:-:S02]  /*0680*/  LOP3.LUT R100, R110, 0x7f, RZ, 0xc0, !PT ;  /* 0x0000007f6e647812 */ /* 0x000fc400078ec0ff */
[----:B------:R-:W-:Y:S02]  /*0690*/  LEA.HI R14, R3, R102, RZ, 0x19 ;  /* 0x00000066030e7211 */ /* 0x000fe400078fc8ff */
[----:B------:R-:W-:Y:S01]  /*06a0*/  LOP3.LUT R69, R103, 0x30, RZ, 0xc0, !PT ;  /* 0x0000003067457812 */ /* 0x000fe200078ec0ff */
[----:B------:R-:W-:Y:S01]  /*06b0*/  IMAD.SHL.U32 R99, R100, 0x2, RZ ;  /* 0x0000000264637824 */ /* 0x000fe200078e00ff */
[----:B------:R-:W-:Y:S01]  /*06c0*/  IABS R67, R14 ;  /* 0x0000000e00437213 */ /* 0x000fe20000000000 */
[----:B0-----:R-:W0:Y:S01]  /*06d0*/  MUFU.RCP R8, R8 ;  /* 0x0000000800087308 */ /* 0x001e220000001000 */
[----:B------:R-:W-:Y:S01]  /*06e0*/  VIADD R16, R14, 0x3c ;  /* 0x0000003c0e107836 */ /* 0x000fe20000000000 */
[----:B------:R-:W-:Y:S01]  /*06f0*/  LEA.HI R108, R110, 0x58, RZ, 0x1b ;  /* 0x000000586e6c7811 */ /* 0x000fe200078fd8ff */
[C---:B------:R-:W-:Y:S01]  /*0700*/  VIADD R19, R14.reuse, 0x38 ;  /* 0x000000380e137836 */ /* 0x040fe20000000000 */
[C---:B------:R-:W-:Y:S01]  /*0710*/  LOP3.LUT R111, R105.reuse, 0x8, RZ, 0xfc, !PT ;  /* 0x00000008696f7812 */ /* 0x040fe200078efcff */
[C---:B------:R-:W-:Y:S01]  /*0720*/  VIADD R18, R14.reuse, 0x3a ;  /* 0x0000003a0e127836 */ /* 0x040fe20000000000 */
[C---:B------:R-:W-:Y:S01]  /*0730*/  LOP3.LUT R112, R105.reuse, 0x10, RZ, 0xfc, !PT ;  /* 0x0000001069707812 */ /* 0x040fe200078efcff */
[C---:B------:R-:W-:Y:S01]  /*0740*/  VIADD R20, R14.reuse, 0x34 ;  /* 0x000000340e147836 */ /* 0x040fe20000000000 */
[----:B--2---:R-:W2:Y:S01]  /*0750*/  MUFU.RCP R0, R0 ;  /* 0x0000000000007308 */ /* 0x004ea20000001000 */
[----:B------:R-:W-:Y:S01]  /*0760*/  IABS R13, R19 ;  /* 0x00000013000d7213 */ /* 0x000fe20000000000 */
[C---:B------:R-:W-:Y:S01]  /*0770*/  VIADD R22, R14.reuse, 0x32 ;  /* 0x000000320e167836 */ /* 0x040fe20000000000 */
[----:B------:R-:W-:Y:S01]  /*0780*/  IABS R11, R18 ;  /* 0x00000012000b7213 */ /* 0x000fe20000000000 */
[C---:B------:R-:W-:Y:S01]  /*0790*/  VIADD R24, R14.reuse, 0x26 ;  /* 0x000000260e187836 */ /* 0x040fe20000000000 */
[C---:B------:R-:W-:Y:S01]  /*07a0*/  LOP3.LUT R113, R105.reuse, 0x20, RZ, 0xfc, !PT ;  /* 0x0000002069717812 */ /* 0x040fe200078efcff */
[----:B------:R-:W-:Y:S01]  /*07b0*/  VIADD R26, R14, 0x2 ;  /* 0x000000020e1a7836 */ /* 0x000fe20000000000 */
[----:B------:R-:W-:Y:S01]  /*07c0*/  IABS R17, R22 ;  /* 0x0000001600117213 */ /* 0x000fe20000000000 */
[----:B------:R-:W-:Y:S01]  /*07d0*/  IMAD R69, R12, 0x40, R69 ;  /* 0x000000400c457824 */ /* 0x000fe200078e0245 */
[----:B------:R-:W-:Y:S01]  /*07e0*/  IABS R29, R24 ;  /* 0x00000018001d7213 */ /* 0x000fe20000000000 */
[----:B0-----:R-:W-:Y:S01]  /*07f0*/  VIADD R6, R8, 0xffffffe ;  /* 0x0ffffffe08067836 */ /* 0x001fe20000000000 */
[----:B------:R-:W-:Y:S01]  /*0800*/  IABS R8, R16 ;  /* 0x0000001000087213 */ /* 0x000fe20000000000 */
[----:B-1----:R-:W-:Y:S01]  /*0810*/  IMAD R123, R100, R125, RZ ;  /* 0x0000007d647b7224 */ /* 0x002fe200078e02ff */
[C---:B------:R-:W-:Y:S01]  /*0820*/  LOP3.LUT R114, R105.reuse, 0x28, RZ, 0xfc, !PT ;  /* 0x0000002869727812 */ /* 0x040fe200078efcff */
[----:B------:R0:W1:Y:S01]  /*0830*/  F2I.FTZ.U32.TRUNC.NTZ R7, R6 ;  /* 0x0000000600077305 */ /* 0x000062000021f000 */
[----:B------:R-:W-:Y:S01]  /*0840*/  LOP3.LUT R115, R105, 0x30, RZ, 0xfc, !PT ;  /* 0x0000003069737812 */ /* 0x000fe200078efcff */
[----:B------:R-:W-:Y:S01]  /*0850*/  IMAD.SHL.U32 R125, R125, 0x80, RZ ;  /* 0x000000807d7d7824 */ /* 0x000fe200078e00ff */
[----:B------:R-:W-:Y:S01]  /*0860*/  LOP3.LUT R116, R105, 0x40, RZ, 0xfc, !PT ;  /* 0x0000004069747812 */ /* 0x000fe200078efcff */
[----:B--2---:R-:W-:Y:S01]  /*0870*/  VIADD R4, R0, 0xffffffe ;  /* 0x0ffffffe00047836 */ /* 0x004fe20000000000 */
[----:B------:R-:W-:-:S02]  /*0880*/  SHF.R.U32.HI R0, RZ, 0x2, R110 ;  /* 0x00000002ff007819 */ /* 0x000fc4000001166e */
[C---:B------:R-:W-:Y:S01]  /*0890*/  LOP3.LUT R117, R105.reuse, 0x48, RZ, 0xfc, !PT ;  /* 0x0000004869757812 */ /* 0x040fe200078efcff */
[----:B------:R-:W2:Y:S01]  /*08a0*/  F2I.FTZ.U32.TRUNC.NTZ R5, R4 ;  /* 0x0000000400057305 */ /* 0x000ea2000021f000 */
[----:B0-----:R-:W-:Y:S02]  /*08b0*/  MOV R6, RZ ;  /* 0x000000ff00067202 */ /* 0x001fe40000000f00 */
[C---:B------:R-:W-:Y:S02]  /*08c0*/  LOP3.LUT R118, R105.reuse, 0x50, RZ, 0xfc, !PT ;  /* 0x0000005069767812 */ /* 0x040fe400078efcff */
[C---:B------:R-:W-:Y:S01]  /*08d0*/  LOP3.LUT R119, R105.reuse, 0x60, RZ, 0xfc, !PT ;  /* 0x0000006069777812 */ /* 0x040fe200078efcff */
[----:B-1----:R-:W-:Y:S01]  /*08e0*/  IMAD.MOV R10, RZ, RZ, -R7 ;  /* 0x000000ffff0a7224 */ /* 0x002fe200078e0a07 */
[C---:B------:R-:W-:Y:S02]  /*08f0*/  LOP3.LUT R120, R105.reuse, 0x68, RZ, 0xfc, !PT ;  /* 0x0000006869787812 */ /* 0x040fe400078efcff */
[----:B------:R-:W-:Y:S01]  /*0900*/  LOP3.LUT R121, R105, 0x70, RZ, 0xfc, !PT ;  /* 0x0000007069797812 */ /* 0x000fe200078efcff */
[----:B------:R-:W-:Y:S01]  /*0910*/  IMAD R9, R10, R15, RZ ;  /* 0x0000000f0a097224 */ /* 0x000fe200078e02ff */
[----:B------:R-:W-:-:S02]  /*0920*/  IABS R10, R106 ;  /* 0x0000006a000a7213 */ /* 0x000fc40000000000 */
[----:B------:R-:W-:Y:S01]  /*0930*/  SHF.R.S32.HI R122, RZ, 0x7, R122 ;  /* 0x00000007ff7a7819 */ /* 0x000fe2000001147a */
[----:B------:R-:W-:-:S04]  /*0940*/  IMAD.HI.U32 R7, R7, R9, R6 ;  /* 0x0000000907077227 */ /* 0x000fc800078e0006 */
[----:B------:R-:W-:Y:S02]  /*0950*/  IMAD.SHL.U32 R6, R110, 0x2, RZ ;  /* 0x000000026e067824 */ /* 0x000fe400078e00ff */
[----:B--2---:R-:W-:Y:S02]  /*0960*/  IMAD.MOV R9, RZ, RZ, -R5 ;  /* 0x000000ffff097224 */ /* 0x004fe400078e0a05 */
[----:B------:R-:W-:Y:S01]  /*0970*/  IMAD.HI.U32 R7, R7, R10, RZ ;  /* 0x0000000a07077227 */ /* 0x000fe200078e00ff */
[C---:B------:R-:W-:Y:S02]  /*0980*/  LOP3.LUT R101, R6.reuse, 0x1fe, RZ, 0xc0, !PT ;  /* 0x000001fe06657812 */ /* 0x040fe400078ec0ff */
[----:B------:R-:W-:Y:S01]  /*0990*/  LOP3.LUT R4, R6, 0x10, RZ, 0xc0, !PT ;  /* 0x0000001006047812 */ /* 0x000fe200078ec0ff */
[----:B------:R-:W-:Y:S01]  /*09a0*/  IMAD.MOV R7, RZ, RZ, -R7 ;  /* 0x000000ffff077224 */ /* 0x000fe200078e0a07 */
[----:B------:R-:W-:Y:S02]  /*09b0*/  LOP3.LUT R101, R101, 0x30, R0, 0x78, !PT ;  /* 0x0000003065657812 */ /* 0x000fe400078e7800 */
[----:B------:R-:W-:Y:S01]  /*09c0*/  LEA.HI R0, R3, R4, RZ, 0x1e ;  /* 0x0000000403007211 */ /* 0x000fe200078ff0ff */
[----:B------:R-:W-:-:S02]  /*09d0*/  IMAD R3, R9, R2, RZ ;  /* 0x0000000209037224 */ /* 0x000fc400078e02ff */
[----:B------:R-:W-:Y:S01]  /*09e0*/  IMAD.MOV.U32 R4, RZ, RZ, RZ ;  /* 0x000000ffff047224 */ /* 0x000fe200078e00ff */
[----:B------:R-:W-:Y:S01]  /*09f0*/  LOP3.LUT R69, R69, R0, RZ, 0x3c, !PT ;  /* 0x0000000045457212 */ /* 0x000fe200078e3cff */
[----:B------:R-:W-:Y:S01]  /*0a00*/  VIADD R9, R14, 0x3e ;  /* 0x0000003e0e097836 */ /* 0x000fe20000000000 */
[----:B------:R-:W-:Y:S01]  /*0a10*/  LOP3.LUT R0, R104, 0x200, RZ, 0xc0, !PT ;  /* 0x0000020068007812 */ /* 0x000fe200078ec0ff */
[----:B------:R-:W-:-:S03]  /*0a20*/  IMAD.HI.U32 R5, R5, R3, R4 ;  /* 0x0000000305057227 */ /* 0x000fc600078e0004 */
[----:B------:R-:W-:Y:S01]  /*0a30*/  ISETP.GE.AND P3, PT, R9, RZ, PT ;  /* 0x000000ff0900720c */ /* 0x000fe20003f66270 */
[----:B------:R-:W-:Y:S01]  /*0a40*/  IMAD R10, R15, R7, R10 ;  /* 0x000000070f0a7224 */ /* 0x000fe200078e020a */
[----:B------:R-:W-:Y:S01]  /*0a50*/  IABS R7, R9 ;  /* 0x0000000900077213 */ /* 0x000fe20000000000 */
[----:B------:R-:W-:Y:S01]  /*0a60*/  IMAD.SHL.U32 R3, R12, 0x10, RZ ;  /* 0x000000100c037824 */ /* 0x000fe200078e00ff */
[----:B------:R-:W-:Y:S01]  /*0a70*/  IADD3 R0, R69, UR4, R0 ;  /* 0x0000000445007c10 */ /* 0x000fe2000fffe000 */
[----:B------:R-:W-:Y:S01]  /*0a80*/  IMAD.HI.U32 R4, R5, R8, RZ ;  /* 0x0000000805047227 */ /* 0x000fe200078e00ff */
[----:B------:R-:W-:Y:S02]  /*0a90*/  ISETP.GT.U32.AND P1, PT, R15, R10, PT ;  /* 0x0000000a0f00720c */ /* 0x000fe40003f24070 */
[----:B------:R-:W-:Y:S01]  /*0aa0*/  LOP3.LUT R98, R3, 0x30, R6, 0x78, !PT ;  /* 0x0000003003627812 */ /* 0x000fe200078e7806 */
[----:B------:R-:W-:-:S04]  /*0ab0*/  IMAD.HI.U32 R3, R5, R7, RZ ;  /* 0x0000000705037227 */ /* 0x000fc800078e00ff */
[----:B------:R-:W-:Y:S02]  /*0ac0*/  IMAD.MOV R3, RZ, RZ, -R3 ;  /* 0x000000ffff037224 */ /* 0x000fe400078e0a03 */
[----:B------:R-:W-:Y:S02]  /*0ad0*/  IMAD.MOV R9, RZ, RZ, -R4 ;  /* 0x000000ffff097224 */ /* 0x000fe400078e0a04 */
[----:B------:R-:W-:Y:S02]  /*0ae0*/  IMAD R3, R2, R3, R7 ;  /* 0x0000000302037224 */ /* 0x000fe400078e0207 */
[----:B------:R-:W-:Y:S01]  /*0af0*/  @!P1 IMAD.IADD R10, R10, 0x1, -R15 ;  /* 0x000000010a0a9824 */ /* 0x000fe200078e0a0f */
[----:B------:R-:W-:Y:S01]  /*0b00*/  ISETP.GE.AND P1, PT, R16, RZ, PT ;  /* 0x000000ff1000720c */ /* 0x000fe20003f26270 */
[----:B------:R-:W-:Y:S01]  /*0b10*/  IMAD.HI.U32 R7, R5, R13, RZ ;  /* 0x0000000d05077227 */ /* 0x000fe200078e00ff */
[----:B------:R-:W-:Y:S02]  /*0b20*/  ISETP.GT.U32.AND P5, PT, R2, R3, PT ;  /* 0x000000030200720c */ /* 0x000fe40003fa4070 */
[----:B------:R-:W-:Y:S01]  /*0b30*/  ISETP.GT.U32.AND P2, PT, R15, R10, PT ;  /* 0x0000000a0f00720c */ /* 0x000fe20003f44070 */
[----:B------:R-:W-:-:S02]  /*0b40*/  IMAD.MOV R4, RZ, RZ, -R7 ;  /* 0x000000ffff047224 */ /* 0x000fc400078e0a07 */
[----:B------:R-:W-:Y:S02]  /*0b50*/  IMAD R7, R2, R9, R8 ;  /* 0x0000000902077224 */ /* 0x000fe400078e0208 */
[----:B------:R-:W-:-:S03]  /*0b60*/  IMAD.HI.U32 R6, R5, R11, RZ ;  /* 0x0000000b05067227 */ /* 0x000fc600078e00ff */
[----:B------:R-:W-:Y:S01]  /*0b70*/  ISETP.GT.U32.AND P4, PT, R2, R7, PT ;  /* 0x000000070200720c */ /* 0x000fe20003f84070 */
[----:B------:R-:W-:Y:S02]  /*0b80*/  IMAD.MOV R6, RZ, RZ, -R6 ;  /* 0x000000ffff067224 */ /* 0x000fe400078e0a06 */
[----:B------:R-:W-:Y:S01]  /*0b90*/  @!P5 IMAD.IADD R3, R3, 0x1, -R2 ;  /* 0x000000010303d824 */ /* 0x000fe200078e0a02 */
[----:B------:R-:W-:Y:S01]  /*0ba0*/  ISETP.GE.AND P5, PT, R106, RZ, PT ;  /* 0x000000ff6a00720c */ /* 0x000fe20003fa6270 */
[----:B------:R-:W-:Y:S01]  /*0bb0*/  IMAD R9, R2, R6, R11 ;  /* 0x0000000602097224 */ /* 0x000fe200078e020b */
[----:B------:R-:W-:Y:S01]  /*0bc0*/  @!P2 IADD3 R10, R10, -R15, RZ ;  /* 0x8000000f0a0aa210 */ /* 0x000fe20007ffe0ff */
[----:B------:R-:W-:Y:S01]  /*0bd0*/  VIADD R16, R14, 0x36 ;  /* 0x000000360e107836 */ /* 0x000fe20000000000 */
[----:B------:R-:W-:Y:S01]  /*0be0*/  IABS R15, R20 ;  /* 0x00000014000f7213 */ /* 0x000fe20000000000 */
[C---:B------:R-:W-:Y:S01]  /*0bf0*/  IMAD R11, R2.reuse, R4, R13 ;  /* 0x00000004020b7224 */ /* 0x040fe200078e020d */
[C---:B------:R-:W-:Y:S01]  /*0c00*/  ISETP.GT.U32.AND P2, PT, R2.reuse, R9, PT ;  /* 0x000000090200720c */ /* 0x040fe20003f44070 */
[----:B------:R-:W-:Y:S01]  /*0c10*/  IMAD.MOV.U32 R4, RZ, RZ, R10 ;  /* 0x000000ffff047224 */ /* 0x000fe200078e000a */
[----:B------:R-:W-:Y:S01]  /*0c20*/  IABS R13, R16 ;  /* 0x00000010000d7213 */ /* 0x000fe20000000000 */
[----:B------:R-:W-:Y:S01]  /*0c30*/  @!P4 IMAD.IADD R7, R7, 0x1, -R2 ;  /* 0x000000010707c824 */ /* 0x000fe200078e0a02 */
[----:B------:R-:W-:Y:S01]  /*0c40*/  ISETP.GT.U32.AND P6, PT, R2, R3, PT ;  /* 0x000000030200720c */ /* 0x000fe20003fc4070 */
[----:B------:R-:W-:Y:S01]  /*0c50*/  IMAD.HI.U32 R8, R5, R15, RZ ;  /* 0x0000000f05087227 */ /* 0x000fe200078e00ff */
[----:B------:R-:W-:-:S03]  /*0c60*/  ISETP.NE.AND P4, PT, R50, RZ, PT ;  /* 0x000000ff3200720c */ /* 0x000fc60003f85270 */
[----:B------:R-:W-:Y:S01]  /*0c70*/  @!P5 IMAD.MOV R4, RZ, RZ, -R4 ;  /* 0x000000ffff04d224 */ /* 0x000fe200078e0a04 */
[----:B------:R-:W-:Y:S01]  /*0c80*/  ISETP.GT.U32.AND P5, PT, R2, R7, PT ;  /* 0x000000070200720c */ /* 0x000fe20003fa4070 */
[----:B------:R-:W-:-:S04]  /*0c90*/  IMAD.HI.U32 R6, R5, R13, RZ ;  /* 0x0000000d05067227 */ /* 0x000fc800078e00ff */
[----:B------:R-:W-:Y:S02]  /*0ca0*/  IMAD.MOV R8, RZ, RZ, -R8 ;  /* 0x000000ffff087224 */ /* 0x000fe400078e0a08 */
[----:B------:R-:W-:Y:S02]  /*0cb0*/  IMAD.MOV R6, RZ, RZ, -R6 ;  /* 0x000000ffff067224 */ /* 0x000fe400078e0a06 */
[--C-:B------:R-:W-:Y:S01]  /*0cc0*/  @!P2 IMAD.IADD R9, R9, 0x1, -R2.reuse ;  /* 0x000000010909a824 */ /* 0x100fe200078e0a02 */
[----:B------:R-:W-:Y:S01]  /*0cd0*/  @!P4 LOP3.LUT R4, RZ, R50, RZ, 0x33, !PT ;  /* 0x00000032ff04c212 */ /* 0x000fe200078e33ff */
[C---:B------:R-:W-:Y:S02]  /*0ce0*/  IMAD R15, R2.reuse, R8, R15 ;  /* 0x00000008020f7224 */ /* 0x040fe400078e020f */
[C---:B------:R-:W-:Y:S01]  /*0cf0*/  IMAD R13, R2.reuse, R6, R13 ;  /* 0x00000006020d7224 */ /* 0x040fe200078e020d */
[C---:B------:R-:W-:Y:S01]  /*0d00*/  ISETP.GT.U32.AND P2, PT, R2.reuse, R9, PT ;  /* 0x000000090200720c */ /* 0x040fe20003f44070 */
[--C-:B------:R-:W-:Y:S01]  /*0d10*/  @!P6 IMAD.IADD R3, R3, 0x1, -R2.reuse ;  /* 0x000000010303e824 */ /* 0x100fe200078e0a02 */
[C---:B------:R-:W-:Y:S01]  /*0d20*/  ISETP.GT.U32.AND P6, PT, R2.reuse, R11, PT ;  /* 0x0000000b0200720c */ /* 0x040fe20003fc4070 */
[----:B------:R-:W-:Y:S01]  /*0d30*/  @!P5 IMAD.IADD R7, R7, 0x1, -R2 ;  /* 0x000000010707d824 */ /* 0x000fe200078e0a02 */
[----:B------:R-:W-:Y:S01]  /*0d40*/  ISETP.GT.U32.AND P5, PT, R2, R15, PT ;  /* 0x0000000f0200720c */ /* 0x000fe20003fa4070 */
[----:B------:R-:W-:Y:S01]  /*0d50*/  VIADD R10, R14, 0x30 ;  /* 0x000000300e0a7836 */ /* 0x000fe20000000000 */
[----:B------:R-:W-:Y:S01]  /*0d60*/  ISETP.GT.U32.AND P4, PT, R2, R13, PT ;  /* 0x0000000d0200720c */ /* 0x000fe20003f84070 */
[----:B------:R-:W-:-:S04]  /*0d70*/  IMAD.HI.U32 R6, R5, R17, RZ ;  /* 0x0000001105067227 */ /* 0x000fc800078e00ff */
[----:B------:R-:W-:Y:S01]  /*0d80*/  @!P3 IMAD.MOV R3, RZ, RZ, -R3 ;  /* 0x000000ffff03b224 */ /* 0x000fe200078e0a03 */
[----:B------:R-:W-:Y:S01]  /*0d90*/  ISETP.GE.AND P3, PT, R18, RZ, PT ;  /* 0x000000ff1200720c */ /* 0x000fe20003f66270 */
[--C-:B------:R-:W-:Y:S01]  /*0da0*/  @!P2 IMAD.IADD R9, R9, 0x1, -R2.reuse ;  /* 0x000000010909a824 */ /* 0x100fe200078e0a02 */
[----:B------:R-:W-:Y:S01]  /*0db0*/  ISETP.GE.AND P2, PT, R19, RZ, PT ;  /* 0x000000ff1300720c */ /* 0x000fe20003f46270 */
[--C-:B------:R-:W-:Y:S01]  /*0dc0*/  @!P6 IMAD.IADD R11, R11, 0x1, -R2.reuse ;  /* 0x000000010b0be824 */ /* 0x100fe200078e0a02 */
[----:B------:R-:W-:Y:S01]  /*0dd0*/  ISETP.GE.AND P6, PT, R16, RZ, PT ;  /* 0x000000ff1000720c */ /* 0x000fe20003fc6270 */
[----:B------:R-:W-:Y:S01]  /*0de0*/  @!P5 IMAD.IADD R15, R15, 0x1, -R2 ;  /* 0x000000010f0fd824 */ /* 0x000fe200078e0a02 */
[----:B------:R-:W-:Y:S01]  /*0df0*/  IABS R19, R10 ;  /* 0x0000000a00137213 */ /* 0x000fe20000000000 */
[----:B------:R-:W-:Y:S01]  /*0e00*/  IMAD.MOV R6, RZ, RZ, -R6 ;  /* 0x000000ffff067224 */ /* 0x000fe200078e0a06 */
[----:B------:R-:W-:Y:S01]  /*0e10*/  @!P4 IADD3 R13, R13, -R2, RZ ;  /* 0x800000020d0dc210 */ /* 0x000fe20007ffe0ff */
[----:B------:R-:W-:Y:S01]  /*0e20*/  VIADD R16, R14, 0x2e ;  /* 0x0000002e0e107836 */ /* 0x000fe20000000000 */
[C---:B------:R-:W-:Y:S01]  /*0e30*/  ISETP.GT.U32.AND P5, PT, R2.reuse, R15, PT ;  /* 0x0000000f0200720c */ /* 0x040fe20003fa4070 */
[----:B------:R-:W-:Y:S01]  /*0e40*/  @!P1 IMAD.MOV R7, RZ, RZ, -R7 ;  /* 0x000000ffff079224 */ /* 0x000fe200078e0a07 */
[C---:B------:R-:W-:Y:S01]  /*0e50*/  ISETP.GT.U32.AND P1, PT, R2.reuse, R13, PT ;  /* 0x0000000d0200720c */ /* 0x040fe20003f24070 */
[C---:B------:R-:W-:Y:S01]  /*0e60*/  IMAD R17, R2.reuse, R6, R17 ;  /* 0x0000000602117224 */ /* 0x040fe200078e0211 */
[----:B------:R-:W-:Y:S01]  /*0e70*/  IABS R21, R16 ;  /* 0x0000001000157213 */ /* 0x000fe20000000000 */
[----:B------:R-:W-:Y:S01]  /*0e80*/  IMAD.HI.U32 R6, R5, R19, RZ ;  /* 0x0000001305067227 */ /* 0x000fe200078e00ff */
[----:B------:R-:W-:-:S03]  /*0e90*/  ISETP.GT.U32.AND P4, PT, R2, R11, PT ;  /* 0x0000000b0200720c */ /* 0x000fc60003f84070 */
[----:B------:R-:W-:Y:S02]  /*0ea0*/  IMAD.MOV R8, RZ, RZ, -R6 ;  /* 0x000000ffff087224 */ /* 0x000fe400078e0a06 */
[----:B------:R-:W-:-:S04]  /*0eb0*/  IMAD.HI.U32 R6, R5, R21, RZ ;  /* 0x0000001505067227 */ /* 0x000fc800078e00ff */
[----:B------:R-:W-:Y:S01]  /*0ec0*/  @!P3 IMAD.MOV R9, RZ, RZ, -R9 ;  /* 0x000000ffff09b224 */ /* 0x000fe200078e0a09 */
[C---:B------:R-:W-:Y:S01]  /*0ed0*/  ISETP.GT.U32.AND P3, PT, R2.reuse, R17, PT ;  /* 0x000000110200720c */ /* 0x040fe20003f64070 */
[----:B------:R-:W-:Y:S02]  /*0ee0*/  IMAD R19, R2, R8, R19 ;  /* 0x0000000802137224 */ /* 0x000fe400078e0213 */
[----:B------:R-:W-:Y:S02]  /*0ef0*/  IMAD.MOV R6, RZ, RZ, -R6 ;  /* 0x000000ffff067224 */ /* 0x000fe400078e0a06 */
[--C-:B------:R-:W-:Y:S01]  /*0f00*/  @!P1 IMAD.IADD R13, R13, 0x1, -R2.reuse ;  /* 0x000000010d0d9824 */ /* 0x100fe200078e0a02 */
[----:B------:R-:W-:Y:S01]  /*0f10*/  ISETP.GE.AND P1, PT, R22, RZ, PT ;  /* 0x000000ff1600720c */ /* 0x000fe20003f26270 */
[----:B------:R-:W-:Y:S01]  /*0f20*/  @!P5 IMAD.IADD R15, R15, 0x1, -R2 ;  /* 0x000000010f0fd824 */ /* 0x000fe200078e0a02 */
[C---:B------:R-:W-:Y:S01]  /*0f30*/  ISETP.GT.U32.AND P5, PT, R2.reuse, R19, PT ;  /* 0x000000130200720c */ /* 0x040fe20003fa4070 */
[----:B------:R-:W-:Y:S01]  /*0f40*/  IMAD R21, R2, R6, R21 ;  /* 0x0000000602157224 */ /* 0x000fe200078e0215 */
[----:B------:R-:W-:Y:S01]  /*0f50*/  @!P6 IADD3 R13, -R13, RZ, RZ ;  /* 0x000000ff0d0de210 */ /* 0x000fe20007ffe1ff */
[----:B------:R-:W-:-:S02]  /*0f60*/  VIADD R18, R14, 0x2c ;  /* 0x0000002c0e127836 */ /* 0x000fc40000000000 */
[--C-:B------:R-:W-:Y:S01]  /*0f70*/  @!P3 IMAD.IADD R17, R17, 0x1, -R2.reuse ;  /* 0x000000011111b824 */ /* 0x100fe200078e0a02 */
[----:B------:R-:W-:Y:S01]  /*0f80*/  ISETP.GT.U32.AND P6, PT, R2, R21, PT ;  /* 0x000000150200720c */ /* 0x000fe20003fc4070 */
[--C-:B------:R-:W-:Y:S01]  /*0f90*/  @!P4 IMAD.IADD R11, R11, 0x1, -R2.reuse ;  /* 0x000000010b0bc824 */ /* 0x100fe200078e0a02 */
[----:B------:R-:W-:Y:S01]  /*0fa0*/  IABS R23, R18 ;  /* 0x0000001200177213 */ /* 0x000fe20000000000 */
[----:B------:R-:W-:Y:S01]  /*0fb0*/  VIADD R22, R14, 0x28 ;  /* 0x000000280e167836 */ /* 0x000fe20000000000 */
[----:B------:R-:W-:Y:S01]  /*0fc0*/  ISETP.GE.AND P4, PT, R20, RZ, PT ;  /* 0x000000ff1400720c */ /* 0x000fe20003f86270 */
[----:B------:R-:W-:Y:S01]  /*0fd0*/  VIADD R20, R14, 0x2a ;  /* 0x0000002a0e147836 */ /* 0x000fe20000000000 */
[----:B------:R-:W-:Y:S01]  /*0fe0*/  ISETP.GE.AND P3, PT, R10, RZ, PT ;  /* 0x000000ff0a00720c */ /* 0x000fe20003f66270 */
[----:B------:R-:W-:Y:S01]  /*0ff0*/  @!P5 IMAD.IADD R19, R19, 0x1, -R2 ;  /* 0x000000011313d824 */ /* 0x000fe200078e0a02 */
[----:B------:R-:W-:Y:S01]  /*1000*/  ISETP.GT.U32.AND P5, PT, R2, R17, PT ;  /* 0x000000110200720c */ /* 0x000fe20003fa4070 */
[----:B------:R-:W-:Y:S01]  /*1010*/  IMAD.HI.U32 R6, R5, R23, RZ ;  /* 0x0000001705067227 */ /* 0x000fe200078e00ff */
[----:B------:R-:W-:-:S02]  /*1020*/  IABS R25, R20 ;  /* 0x0000001400197213 */ /* 0x000fc40000000000 */
[----:B------:R-:W-:Y:S01]  /*1030*/  IABS R27, R22 ;  /* 0x00000016001b7213 */ /* 0x000fe20000000000 */
[----:B------:R-:W-:Y:S02]  /*1040*/  IMAD.MOV R6, RZ, RZ, -R6 ;  /* 0x000000ffff067224 */ /* 0x000fe400078e0a06 */
[----:B------:R-:W-:Y:S02]  /*1050*/  @!P6 IMAD.IADD R21, R21, 0x1, -R2 ;  /* 0x000000011515e824 */ /* 0x000fe400078e0a02 */
[C---:B------:R-:W-:Y:S02]  /*1060*/  IMAD R23, R2.reuse, R6, R23 ;  /* 0x0000000602177224 */ /* 0x040fe400078e0217 */
[----:B------:R-:W-:Y:S01]  /*1070*/  IMAD.HI.U32 R6, R5, R25, RZ ;  /* 0x0000001905067227 */ /* 0x000fe200078e00ff */
[----:B------:R-:W-:-:S03]  /*1080*/  ISETP.GT.U32.AND P6, PT, R2, R21, PT ;  /* 0x000000150200720c */ /* 0x000fc60003fc4070 */
[----:B------:R-:W-:-:S04]  /*1090*/  IMAD.HI.U32 R8, R5, R27, RZ ;  /* 0x0000001b05087227 */ /* 0x000fc800078e00ff */
[----:B------:R-:W-:Y:S01]  /*10a0*/  @!P4 IMAD.MOV R15, RZ, RZ, -R15 ;  /* 0x000000ffff0fc224 */ /* 0x000fe200078e0a0f */
[----:B------:R-:W-:Y:S01]  /*10b0*/  ISETP.GE.AND P4, PT, R16, RZ, PT ;  /* 0x000000ff1000720c */ /* 0x000fe20003f86270 */
[----:B------:R-:W-:Y:S01]  /*10c0*/  @!P5 IMAD.IADD R17, R17, 0x1, -R2 ;  /* 0x000000011111d824 */ /* 0x000fe200078e0a02 */
[----:B------:R-:W-:Y:S01]  /*10d0*/  ISETP.GT.U32.AND P5, PT, R2, R23, PT ;  /* 0x000000170200720c */ /* 0x000fe20003fa4070 */
[----:B------:R-:W-:Y:S02]  /*10e0*/  IMAD.MOV R10, RZ, RZ, -R6 ;  /* 0x000000ffff0a7224 */ /* 0x000fe400078e0a06 */
[----:B------:R-:W-:-:S04]  /*10f0*/  IMAD.HI.U32 R6, R5, R29, RZ ;  /* 0x0000001d05067227 */ /* 0x000fc800078e00ff */
[----:B------:R-:W-:Y:S02]  /*1100*/  IMAD.MOV R8, RZ, RZ, -R8 ;  /* 0x000000ffff087224 */ /* 0x000fe400078e0a08 */
[----:B------:R-:W-:Y:S02]  /*1110*/  IMAD.MOV R6, RZ, RZ, -R6 ;  /* 0x000000ffff067224 */ /* 0x000fe400078e0a06 */
[C---:B------:R-:W-:Y:S02]  /*1120*/  IMAD R27, R2.reuse, R8, R27 ;  /* 0x00000008021b7224 */ /* 0x040fe400078e021b */
[C---:B------:R-:W-:Y:S02]  /*1130*/  IMAD R29, R2.reuse, R6, R29 ;  /* 0x00000006021d7224 */ /* 0x040fe400078e021d */
[----:B------:R-:W-:Y:S01]  /*1140*/  @!P6 IMAD.IADD R21, R21, 0x1, -R2 ;  /* 0x000000011515e824 */ /* 0x000fe200078e0a02 */
[----:B------:R-:W-:Y:S01]  /*1150*/  ISETP.GT.U32.AND P6, PT, R2, R27, PT ;  /* 0x0000001b0200720c */ /* 0x000fe20003fc4070 */
[----:B------:R-:W-:-:S02]  /*1160*/  VIADD R16, R14, 0x24 ;  /* 0x000000240e107836 */ /* 0x000fc40000000000 */
[C---:B------:R-:W-:Y:S02]  /*1170*/  IMAD R25, R2.reuse, R10, R25 ;  /* 0x0000000a02197224 */ /* 0x040fe400078e0219 */
[----:B------:R-:W-:Y:S01]  /*1180*/  @!P4 IMAD.MOV R21, RZ, RZ, -R21 ;  /* 0x000000ffff15c224 */ /* 0x000fe200078e0a15 */
[----:B------:R-:W-:Y:S01]  /*1190*/  ISETP.GT.U32.AND P4, PT, R2, R29, PT ;  /* 0x0000001d0200720c */ /* 0x000fe20003f84070 */
[----:B------:R-:W-:Y:S01]  /*11a0*/  @!P5 IMAD.IADD R23, R23, 0x1, -R2 ;  /* 0x000000011717d824 */ /* 0x000fe200078e0a02 */
[----:B------:R-:W-:Y:S01]  /*11b0*/  IABS R31, R16 ;  /* 0x00000010001f7213 */ /* 0x000fe20000000000 */
[----:B------:R-:W-:Y:S01]  /*11c0*/  VIADD R10, R14, 0x22 ;  /* 0x000000220e0a7836 */ /* 0x000fe20000000000 */
[C---:B------:R-:W-:Y:S01]  /*11d0*/  ISETP.GT.U32.AND P5, PT, R2.reuse, R25, PT ;  /* 0x000000190200720c */ /* 0x040fe20003fa4070 */
[----:B------:R-:W-:Y:S01]  /*11e0*/  @!P2 IMAD.MOV R11, RZ, RZ, -R11 ;  /* 0x000000ffff0ba224 */ /* 0x000fe200078e0a0b */
[----:B------:R-:W-:Y:S01]  /*11f0*/  ISETP.GT.U32.AND P2, PT, R2, R19, PT ;  /* 0x000000130200720c */ /* 0x000fe20003f44070 */
[----:B------:R-:W-:Y:S01]  /*1200*/  IMAD.HI.U32 R6, R5, R31, RZ ;  /* 0x0000001f05067227 */ /* 0x000fe200078e00ff */
[----:B------:R-:W-:-:S03]  /*1210*/  IABS R33, R10 ;  /* 0x0000000a00217213 */ /* 0x000fc60000000000 */
[----:B------:R-:W-:Y:S02]  /*1220*/  @!P6 IMAD.IADD R27, R27, 0x1, -R2 ;  /* 0x000000011b1be824 */ /* 0x000fe400078e0a02 */
[----:B------:R-:W-:Y:S02]  /*1230*/  IMAD.MOV R6, RZ, RZ, -R6 ;  /* 0x000000ffff067224 */ /* 0x000fe400078e0a06 */
[----:B------:R-:W-:Y:S01]  /*1240*/  @!P4 IMAD.IADD R29, R29, 0x1, -R2 ;  /* 0x000000011d1dc824 */ /* 0x000fe200078e0a02 */
[C---:B------:R-:W-:Y:S01]  /*1250*/  ISETP.GT.U32.AND P4, PT, R2.reuse, R27, PT ;  /* 0x0000001b0200720c */ /* 0x040fe20003f84070 */
[----:B------:R-:W-:Y:S01]  /*1260*/  IMAD R31, R2, R6, R31 ;  /* 0x00000006021f7224 */ /* 0x000fe200078e021f */
[----:B------:R-:W-:Y:S01]  /*1270*/  @!P5 IADD3 R25, R25, -R2, RZ ;  /* 0x800000021919d210 */ /* 0x000fe20007ffe0ff */
[----:B------:R-:W-:Y:S01]  /*1280*/  IMAD.HI.U32 R6, R5, R33, RZ ;  /* 0x0000002105067227 */ /* 0x000fe200078e00ff */
[----:B------:R-:W-:Y:S02]  /*1290*/  ISETP.GE.AND P5, PT, R24, RZ, PT ;  /* 0x000000ff1800720c */ /* 0x000fe40003fa6270 */
[C---:B------:R-:W-:Y:S01]  /*12a0*/  ISETP.GT.U32.AND P6, PT, R2.reuse, R25, PT ;  /* 0x000000190200720c */ /* 0x040fe20003fc4070 */
[----:B------:R-:W-:Y:S01]  /*12b0*/  @!P1 IMAD.MOV R17, RZ, RZ, -R17 ;  /* 0x000000ffff119224 */ /* 0x000fe200078e0a11 */
[----:B------:R-:W-:Y:S01]  /*12c0*/  ISETP.GT.U32.AND P1, PT, R2, R23, PT ;  /* 0x000000170200720c */ /* 0x000fe20003f24070 */
[----:B------:R-:W-:-:S02]  /*12d0*/  IMAD.MOV R6, RZ, RZ, -R6 ;  /* 0x000000ffff067224 */ /* 0x000fc400078e0a06 */
[--C-:B------:R-:W-:Y:S01]  /*12e0*/  @!P2 IMAD.IADD R19, R19, 0x1, -R2.reuse ;  /* 0x000000011313a824 */ /* 0x100fe200078e0a02 */
[----:B------:R-:W-:Y:S01]  /*12f0*/  ISETP.GE.AND P2, PT, R18, RZ, PT ;  /* 0x000000ff1200720c */ /* 0x000fe20003f46270 */
[----:B------:R-:W-:Y:S02]  /*1300*/  IMAD R33, R2, R6, R33 ;  /* 0x0000000602217224 */ /* 0x000fe400078e0221 */
[--C-:B------:R-:W-:Y:S02]  /*1310*/  @!P4 IMAD.IADD R27, R27, 0x1, -R2.reuse ;  /* 0x000000011b1bc824 */ /* 0x100fe400078e0a02 */
[----:B------:R-:W-:Y:S01]  /*1320*/  VIADD R18, R14, 0x20 ;  /* 0x000000200e127836 */ /* 0x000fe20000000000 */
[----:B------:R-:W-:Y:S01]  /*1330*/  ISETP.GT.U32.AND P4, PT, R2, R33, PT ;  /* 0x000000210200720c */ /* 0x000fe20003f84070 */
[----:B------:R-:W-:Y:S01]  /*1340*/  @!P3 IMAD.MOV R19, RZ, RZ, -R19 ;  /* 0x000000ffff13b224 */ /* 0x000fe200078e0a13 */
[----:B------:R-:W-:Y:S01]  /*1350*/  ISETP.GE.AND P3, PT, R20, RZ, PT ;  /* 0x000000ff1400720c */ /* 0x000fe20003f66270 */
[--C-:B------:R-:W-:Y:S01]  /*1360*/  @!P1 IMAD.IADD R23, R23, 0x1, -R2.reuse ;  /* 0x0000000117179824 */ /* 0x100fe200078e0a02 */
[----:B------:R-:W-:Y:S01]  /*1370*/  ISETP.GE.AND P1, PT, R22, RZ, PT ;  /* 0x000000ff1600720c */ /* 0x000fe20003f26270 */
[----:B------:R-:W-:Y:S01]  /*1380*/  @!P6 IMAD.IADD R25, R25, 0x1, -R2 ;  /* 0x000000011919e824 */ /* 0x000fe200078e0a02 */
[----:B------:R-:W-:Y:S01]  /*1390*/  ISETP.GT.U32.AND P6, PT, R2, R31, PT ;  /* 0x0000001f0200720c */ /* 0x000fe20003fc4070 */
[----:B------:R-:W-:Y:S01]  /*13a0*/  VIADD R20, R14, 0x1e ;  /* 0x0000001e0e147836 */ /* 0x000fe20000000000 */
[----:B------:R-:W-:Y:S01]  /*13b0*/  IABS R35, R18 ;  /* 0x0000001200237213 */ /* 0x000fe20000000000 */
[----:B------:R-:W-:Y:S01]  /*13c0*/  @!P2 IMAD.MOV R23, RZ, RZ, -R23 ;  /* 0x000000ffff17a224 */ /* 0x000fe200078e0a17 */
[----:B------:R-:W-:Y:S01]  /*13d0*/  ISETP.GT.U32.AND P2, PT, R2, R29, PT ;  /* 0x0000001d0200720c */ /* 0x000fe20003f44070 */
[----:B------:R-:W-:Y:S01]  /*13e0*/  VIADD R22, R14, 0x1c ;  /* 0x0000001c0e167836 */ /* 0x000fe20000000000 */
[----:B------:R-:W-:Y:S01]  /*13f0*/  IABS R37, R20 ;  /* 0x0000001400257213 */ /* 0x000fe20000000000 */
[----:B------:R-:W-:-:S03]  /*1400*/  IMAD.HI.U32 R6, R5, R35, RZ ;  /* 0x0000002305067227 */ /* 0x000fc600078e00ff */
[----:B------:R-:W-:Y:S01]  /*1410*/  IABS R39, R22 ;  /* 0x0000001600277213 */ /* 0x000fe20000000000 */
[----:B------:R-:W-:Y:S01]  /*1420*/  @!P4 IMAD.IADD R33, R33, 0x1, -R2 ;  /* 0x000000012121c824 */ /* 0x000fe200078e0a02 */
[----:B------:R-:W-:Y:S01]  /*1430*/  @!P1 IADD3 R27, -R27, RZ, RZ ;  /* 0x000000ff1b1b9210 */ /* 0x000fe20007ffe1ff */
[----:B------:R-:W-:Y:S02]  /*1440*/  IMAD.MOV R8, RZ, RZ, -R6 ;  /* 0x000000ffff087224 */ /* 0x000fe400078e0a06 */
[----:B------:R-:W-:Y:S01]  /*1450*/  IMAD.HI.U32 R6, R5, R37, RZ ;  /* 0x0000002505067227 */ /* 0x000fe200078e00ff */
[----:B------:R-:W-:-:S03]  /*1460*/  ISETP.GT.U32.AND P1, PT, R2, R33, PT ;  /* 0x000000210200720c */ /* 0x000fc60003f24070 */
[----:B------:R-:W-:Y:S01]  /*1470*/  @!P6 IMAD.IADD R31, R31, 0x1, -R2 ;  /* 0x000000011f1fe824 */ /* 0x000fe200078e0a02 */
[----:B------:R-:W-:Y:S01]  /*1480*/  ISETP.GE.AND P6, PT, R10, RZ, PT ;  /* 0x000000ff0a00720c */ /* 0x000fe20003fc6270 */
[C---:B------:R-:W-:Y:S02]  /*1490*/  IMAD R35, R2.reuse, R8, R35 ;  /* 0x0000000802237224 */ /* 0x040fe400078e0223 */
[----:B------:R-:W-:Y:S01]  /*14a0*/  IMAD.HI.U32 R8, R5, R39, RZ ;  /* 0x0000002705087227 */ /* 0x000fe200078e00ff */
[----:B------:R-:W-:-:S03]  /*14b0*/  ISETP.GT.U32.AND P4, PT, R2, R31, PT ;  /* 0x0000001f0200720c */ /* 0x000fc60003f84070 */
[----:B------:R-:W-:Y:S02]  /*14c0*/  IMAD.MOV R6, RZ, RZ, -R6 ;  /* 0x000000ffff067224 */ /* 0x000fe400078e0a06 */
[----:B------:R-:W-:Y:S02]  /*14d0*/  VIADD R10, R14, 0x1a ;  /* 0x0000001a0e0a7836 */ /* 0x000fe40000000000 */
[----:B------:R-:W-:Y:S01]  /*14e0*/  @!P2 IMAD.IADD R29, R29, 0x1, -R2 ;  /* 0x000000011d1da824 */ /* 0x000fe200078e0a02 */
[----:B------:R-:W-:Y:S01]  /*14f0*/  ISETP.GE.AND P2, PT, R16, RZ, PT ;  /* 0x000000ff1000720c */ /* 0x000fe20003f46270 */
[----:B------:R-:W-:Y:S01]  /*1500*/  @!P3 IMAD.MOV R25, RZ, RZ, -R25 ;  /* 0x000000ffff19b224 */ /* 0x000fe200078e0a19 */
[C---:B------:R-:W-:Y:S01]  /*1510*/  ISETP.GT.U32.AND P3, PT, R2.reuse, R35, PT ;  /* 0x000000230200720c */ /* 0x040fe20003f64070 */
[----:B------:R-:W-:Y:S01]  /*1520*/  IMAD R37, R2, R6, R37 ;  /* 0x0000000602257224 */ /* 0x000fe200078e0225 */
[----:B------:R-:W-:Y:S01]  /*1530*/  IABS R41, R10 ;  /* 0x0000000a00297213 */ /* 0x000fe20000000000 */
[----:B------:R-:W-:-:S02]  /*1540*/  IMAD.MOV R8, RZ, RZ, -R8 ;  /* 0x000000ffff087224 */ /* 0x000fc400078e0a08 */
[----:B------:R-:W-:Y:S01]  /*1550*/  @!P5 IMAD.MOV R29, RZ, RZ, -R29 ;  /* 0x000000ffff1dd224 */ /* 0x000fe200078e0a1d */
[C---:B------:R-:W-:Y:S01]  /*1560*/  ISETP.GT.U32.AND P5, PT, R2.reuse, R37, PT ;  /* 0x000000250200720c */ /* 0x040fe20003fa4070 */
[----:B------:R-:W-:Y:S02]  /*1570*/  IMAD R39, R2, R8, R39 ;  /* 0x0000000802277224 */ /* 0x000fe400078e0227 */
[----:B------:R-:W-:-:S04]  /*1580*/  IMAD.HI.U32 R6, R5, R41, RZ ;  /* 0x0000002905067227 */ /* 0x000fc800078e00ff */
[----:B------:R-:W-:Y:S01]  /*1590*/  @!P1 IMAD.IADD R33, R33, 0x1, -R2 ;  /* 0x0000000121219824 */ /* 0x000fe200078e0a02 */
[----:B------:R-:W-:Y:S01]  /*15a0*/  ISETP.GT.U32.AND P1, PT, R2, R39, PT ;  /* 0x000000270200720c */ /* 0x000fe20003f24070 */
[----:B------:R-:W-:Y:S02]  /*15b0*/  IMAD.MOV R8, RZ, RZ, -R6 ;  /* 0x000000ffff087224 */ /* 0x000fe400078e0a06 */
[----:B------:R-:W-:Y:S02]  /*15c0*/  VIADD R16, R14, 0x18 ;  /* 0x000000180e107836 */ /* 0x000fe40000000000 */
[--C-:B------:R-:W-:Y:S01]  /*15d0*/  @!P3 IMAD.IADD R35, R35, 0x1, -R2.reuse ;  /* 0x000000012323b824 */ /* 0x100fe200078e0a02 */
[----:B------:R-:W-:Y:S01]  /*15e0*/  ISETP.GE.AND P3, PT, R20, RZ, PT ;  /* 0x000000ff1400720c */ /* 0x000fe20003f66270 */
[C---:B------:R-:W-:Y:S01]  /*15f0*/  IMAD R41, R2.reuse, R8, R41 ;  /* 0x0000000802297224 */ /* 0x040fe200078e0229 */
[----:B------:R-:W-:Y:S01]  /*1600*/  IABS R43, R16 ;  /* 0x00000010002b7213 */ /* 0x000fe20000000000 */
[--C-:B------:R-:W-:Y:S01]  /*1610*/  @!P5 IMAD.IADD R37, R37, 0x1, -R2.reuse ;  /* 0x000000012525d824 */ /* 0x100fe200078e0a02 */
[C---:B------:R-:W-:Y:S01]  /*1620*/  ISETP.GT.U32.AND P5, PT, R2.reuse, R35, PT ;  /* 0x000000230200720c */ /* 0x040fe20003fa4070 */
[----:B------:R-:W-:Y:S01]  /*1630*/  @!P6 IMAD.MOV R33, RZ, RZ, -R33 ;  /* 0x000000ffff21e224 */ /* 0x000fe200078e0a21 */
[----:B------:R-:W-:Y:S01]  /*1640*/  ISETP.GT.U32.AND P6, PT, R2, R41, PT ;  /* 0x000000290200720c */ /* 0x000fe20003fc4070 */
[----:B------:R-:W-:Y:S01]  /*1650*/  @!P4 IMAD.IADD R31, R31, 0x1, -R2 ;  /* 0x000000011f1fc824 */ /* 0x000fe200078e0a02 */
[----:B------:R-:W-:Y:S01]  /*1660*/  ISETP.GE.AND P4, PT, R18, RZ, PT ;  /* 0x000000ff1200720c */ /* 0x000fe20003f86270 */
[C---:B------:R-:W-:Y:S01]  /*1670*/  VIADD R18, R14.reuse, 0x16 ;  /* 0x000000160e127836 */ /* 0x040fe20000000000 */
[----:B------:R-:W-:Y:S01]  /*1680*/  IADD3 R20, R14, 0x12, RZ ;  /* 0x000000120e147810 */ /* 0x000fe20007ffe0ff */
[----:B------:R-:W-:-:S03]  /*1690*/  IMAD.HI.U32 R6, R5, R43, RZ ;  /* 0x0000002b05067227 */ /* 0x000fc600078e00ff */
[----:B------:R-:W-:Y:S01]  /*16a0*/  IABS R45, R18 ;  /* 0x00000012002d7213 */ /* 0x000fe20000000000 */
[----:B------:R-:W-:Y:S01]  /*16b0*/  @!P1 IMAD.IADD R39, R39, 0x1, -R2 ;  /* 0x0000000127279824 */ /* 0x000fe200078e0a02 */
[----:B------:R-:W-:Y:S01]  /*16c0*/  IABS R49, R20 ;  /* 0x0000001400317213 */ /* 0x000fe20000000000 */
[----:B------:R-:W-:Y:S01]  /*16d0*/  @!P2 IMAD.MOV R31, RZ, RZ, -R31 ;  /* 0x000000ffff1fa224 */ /* 0x000fe200078e0a1f */
[C---:B------:R-:W-:Y:S01]  /*16e0*/  ISETP.GT.U32.AND P2, PT, R2.reuse, R37, PT ;  /* 0x000000250200720c */ /* 0x040fe20003f44070 */
[----:B------:R-:W-:Y:S01]  /*16f0*/  IMAD.MOV R6, RZ, RZ, -R6 ;  /* 0x000000ffff067224 */ /* 0x000fe200078e0a06 */
[----:B------:R-:W-:Y:S01]  /*1700*/  ISETP.GT.U32.AND P1, PT, R2, R39, PT ;  /* 0x000000270200720c */ /* 0x000fe20003f24070 */
[----:B------:R-:W-:Y:S01]  /*1710*/  @!P5 IMAD.IADD R35, R35, 0x1, -R2 ;  /* 0x000000012323d824 */ /* 0x000fe200078e0a02 */
[----:B------:R-:W-:Y:S01]  /*1720*/  ISETP.GE.AND P5, PT, R22, RZ, PT ;  /* 0x000000ff1600720c */ /* 0x000fe20003fa6270 */
[----:B------:R-:W-:Y:S02]  /*1730*/  IMAD R43, R2, R6, R43 ;  /* 0x00000006022b7224 */ /* 0x000fe400078e022b */
[----:B------:R-:W-:-:S04]  /*1740*/  IMAD.HI.U32 R6, R5, R45, RZ ;  /* 0x0000002d05067227 */ /* 0x000fc800078e00ff */
[----:B------:R-:W-:Y:S01]  /*1750*/  @!P6 IMAD.IADD R41, R41, 0x1, -R2 ;  /* 0x000000012929e824 */ /* 0x000fe200078e0a02 */
[----:B------:R-:W-:Y:S01]  /*1760*/  ISETP.GE.AND P6, PT, R16, RZ, PT ;  /* 0x000000ff1000720c */ /* 0x000fe20003fc6270 */
[----:B------:R-:W-:Y:S02]  /*1770*/  IMAD.MOV R6, RZ, RZ, -R6 ;  /* 0x000000ffff067224 */ /* 0x000fe400078e0a06 */
[----:B------:R-:W-:Y:S01]  /*1780*/  @!P4 IMAD.MOV R35, RZ, RZ, -R35 ;  /* 0x000000ffff23c224 */ /* 0x000fe200078e0a23 */
[----:B------:R-:W-:Y:S01]  /*1790*/  ISETP.GT.U32.AND P4, PT, R2, R41, PT ;  /* 0x000000290200720c */ /* 0x000fe20003f84070 */
[--C-:B------:R-:W-:Y:S01]  /*17a0*/  @!P2 IMAD.IADD R37, R37, 0x1, -R2.reuse ;  /* 0x000000012525a824 */ /* 0x100fe200078e0a02 */
[----:B------:R-:W-:Y:S01]  /*17b0*/  ISETP.GE.AND P2, PT, R10, RZ, PT ;  /* 0x000000ff0a00720c */ /* 0x000fe20003f46270 */
[C---:B------:R-:W-:Y:S02]  /*17c0*/  IMAD R45, R2.reuse, R6, R45 ;  /* 0x00000006022d7224 */ /* 0x040fe400078e022d */
[----:B------:R-:W-:Y:S01]  /*17d0*/  @!P1 IMAD.IADD R39, R39, 0x1, -R2 ;  /* 0x0000000127279824 */ /* 0x000fe200078e0a02 */
[----:B------:R-:W-:Y:S01]  /*17e0*/  ISETP.GT.U32.AND P1, PT, R2, R43, PT ;  /* 0x0000002b0200720c */ /* 0x000fe20003f24070 */
[----:B------:R-:W-:-:S04]  /*17f0*/  IMAD.HI.U32 R8, R5, R49, RZ ;  /* 0x0000003105087227 */ /* 0x000fc800078e00ff */
[----:B------:R-:W-:Y:S01]  /*1800*/  @!P3 IMAD.MOV R37, RZ, RZ, -R37 ;  /* 0x000000ffff25b224 */ /* 0x000fe200078e0a25 */
[----:B------:R-:W-:Y:S01]  /*1810*/  ISETP.GT.U32.AND P3, PT, R2, R45, PT ;  /* 0x0000002d0200720c */ /* 0x000fe20003f64070 */
[----:B------:R-:W-:Y:S02]  /*1820*/  VIADD R10, R14, 0x14 ;  /* 0x000000140e0a7836 */ /* 0x000fe40000000000 */
[----:B------:R-:W-:Y:S02]  /*1830*/  IMAD.MOV R8, RZ, RZ, -R8 ;  /* 0x000000ffff087224 */ /* 0x000fe400078e0a08 */
[----:B------:R-:W-:Y:S01]  /*1840*/  @!P4 IMAD.IADD R41, R41, 0x1, -R2 ;  /* 0x000000012929c824 */ /* 0x000fe200078e0a02 */
[----:B------:R-:W-:Y:S01]  /*1850*/  IABS R47, R10 ;  /* 0x0000000a002f7213 */ /* 0x000fe20000000000 */
[----:B------:R-:W-:Y:S01]  /*1860*/  IMAD R49, R2, R8, R49 ;  /* 0x0000000802317224 */ /* 0x000fe200078e0231 */
[----:B------:R-:W-:Y:S01]  /*1870*/  ISETP.GE.AND P4, PT, R10, RZ, PT ;  /* 0x000000ff0a00720c */ /* 0x000fe20003f86270 */
[----:B------:R-:W-:-:S02]  /*1880*/  VIADD R16, R14, 0x10 ;  /* 0x000000100e107836 */ /* 0x000fc40000000000 */
[----:B------:R-:W-:-:S03]  /*1890*/  IMAD.HI.U32 R6, R5, R47, RZ ;  /* 0x0000002f05067227 */ /* 0x000fc600078e00ff */
[----:B------:R-:W-:Y:S01]  /*18a0*/  IABS R53, R16 ;  /* 0x0000001000357213 */ /* 0x000fe20000000000 */
[--C-:B------:R-:W-:Y:S02]  /*18b0*/  @!P1 IMAD.IADD R43, R43, 0x1, -R2.reuse ;  /* 0x000000012b2b9824 */ /* 0x100fe400078e0a02 */
[----:B------:R-:W-:Y:S01]  /*18c0*/  @!P2 IMAD.MOV R41, RZ, RZ, -R41 ;  /* 0x000000ffff29a224 */ /* 0x000fe200078e0a29 */
[C---:B------:R-:W-:Y:S01]  /*18d0*/  ISETP.GT.U32.AND P2, PT, R2.reuse, R49, PT ;  /* 0x000000310200720c */ /* 0x040fe20003f44070 */
[----:B------:R-:W-:Y:S01]  /*18e0*/  @!P3 IMAD.IADD R45, R45, 0x1, -R2 ;  /* 0x000000012d2db824 */ /* 0x000fe200078e0a02 */
[----:B------:R-:W-:Y:S01]  /*18f0*/  ISETP.GT.U32.AND P1, PT, R2, R43, PT ;  /* 0x0000002b0200720c */ /* 0x000fe20003f24070 */
[----:B------:R-:W-:Y:S02]  /*1900*/  IMAD.MOV R6, RZ, RZ, -R6 ;  /* 0x000000ffff067224 */ /* 0x000fe400078e0a06 */
[----:B------:R-:W-:Y:S01]  /*1910*/  VIADD R8, R14, 0xe ;  /* 0x0000000e0e087836 */ /* 0x000fe20000000000 */
[C---:B------:R-:W-:Y:S01]  /*1920*/  ISETP.GT.U32.AND P3, PT, R2.reuse, R45, PT ;  /* 0x0000002d0200720c */ /* 0x040fe20003f64070 */
[----:B------:R-:W-:-:S02]  /*1930*/  IMAD R47, R2, R6, R47 ;  /* 0x00000006022f7224 */ /* 0x000fc400078e022f */
[----:B------:R-:W-:Y:S01]  /*1940*/  IMAD.HI.U32 R6, R5, R53, RZ ;  /* 0x0000003505067227 */ /* 0x000fe200078e00ff */
[----:B------:R-:W-:-:S03]  /*1950*/  IABS R55, R8 ;  /* 0x0000000800377213 */ /* 0x000fc60000000000 */
[----:B------:R-:W-:Y:S02]  /*1960*/  IMAD.MOV R6, RZ, RZ, -R6 ;  /* 0x000000ffff067224 */ /* 0x000fe400078e0a06 */
[--C-:B------:R-:W-:Y:S02]  /*1970*/  @!P2 IMAD.IADD R49, R49, 0x1, -R2.reuse ;  /* 0x000000013131a824 */ /* 0x100fe400078e0a02 */
[C---:B------:R-:W-:Y:S02]  /*1980*/  IMAD R53, R2.reuse, R6, R53 ;  /* 0x0000000602357224 */ /* 0x040fe400078e0235 */
[--C-:B------:R-:W-:Y:S01]  /*1990*/  @!P1 IMAD.IADD R43, R43, 0x1, -R2.reuse ;  /* 0x000000012b2b9824 */ /* 0x100fe200078e0a02 */
[C---:B------:R-:W-:Y:S01]  /*19a0*/  ISETP.GT.U32.AND P1, PT, R2.reuse, R47, PT ;  /* 0x0000002f0200720c */ /* 0x040fe20003f24070 */
[----:B------:R-:W-:Y:S01]  /*19b0*/  IMAD.HI.U32 R6, R5, R55, RZ ;  /* 0x0000003705067227 */ /* 0x000fe200078e00ff */
[C---:B------:R-:W-:Y:S02]  /*19c0*/  ISETP.GT.U32.AND P2, PT, R2.reuse, R49, PT ;  /* 0x000000310200720c */ /* 0x040fe40003f44070 */
[----:B------:R-:W-:Y:S01]  /*19d0*/  @!P6 IADD3 R43, -R43, RZ, RZ ;  /* 0x000000ff2b2be210 */ /* 0x000fe20007ffe1ff */
[----:B------:R-:W-:Y:S01]  /*19e0*/  @!P3 IMAD.IADD R45, R45, 0x1, -R2 ;  /* 0x000000012d2db824 */ /* 0x000fe200078e0a02 */
[----:B------:R-:W-:Y:S01]  /*19f0*/  ISETP.GT.U32.AND P3, PT, R2, R53, PT ;  /* 0x000000350200720c */ /* 0x000fe20003f64070 */
[----:B------:R-:W-:Y:S01]  /*1a00*/  IMAD.MOV R6, RZ, RZ, -R6 ;  /* 0x000000ffff067224 */ /* 0x000fe200078e0a06 */
[----:B------:R-:W-:Y:S01]  /*1a10*/  ISETP.GE.AND P6, PT, R20, RZ, PT ;  /* 0x000000ff1400720c */ /* 0x000fe20003fc6270 */
[----:B------:R-:W-:Y:S01]  /*1a20*/  @!P5 IMAD.MOV R39, RZ, RZ, -R39 ;  /* 0x000000ffff27d224 */ /* 0x000fe200078e0a27 */
[----:B------:R-:W-:Y:S01]  /*1a30*/  ISETP.GE.AND P5, PT, R18, RZ, PT ;  /* 0x000000ff1200720c */ /* 0x000fe20003fa6270 */
[----:B------:R-:W-:-:S02]  /*1a40*/  IMAD R55, R2, R6, R55 ;  /* 0x0000000602377224 */ /* 0x000fc400078e0237 */
[--C-:B------:R-:W-:Y:S02]  /*1a50*/  @!P1 IMAD.IADD R47, R47, 0x1, -R2.reuse ;  /* 0x000000012f2f9824 */ /* 0x100fe400078e0a02 */
[--C-:B------:R-:W-:Y:S01]  /*1a60*/  @!P2 IMAD.IADD R49, R49, 0x1, -R2.reuse ;  /* 0x000000013131a824 */ /* 0x100fe200078e0a02 */
[----:B------:R-:W-:Y:S01]  /*1a70*/  ISETP.GT.U32.AND P2, PT, R2, R55, PT ;  /* 0x000000370200720c */ /* 0x000fe20003f44070 */
[----:B------:R-:W-:Y:S01]  /*1a80*/  VIADD R10, R14, 0xc ;  /* 0x0000000c0e0a7836 */ /* 0x000fe20000000000 */
[----:B------:R-:W-:Y:S01]  /*1a90*/  ISETP.GT.U32.AND P1, PT, R2, R47, PT ;  /* 0x0000002f0200720c */ /* 0x000fe20003f24070 */
[----:B------:R-:W-:Y:S02]  /*1aa0*/  @!P3 IMAD.IADD R53, R53, 0x1, -R2 ;  /* 0x000000013535b824 */ /* 0x000fe400078e0a02 */
[----:B------:R-:W-:Y:S01]  /*1ab0*/  VIADD R18, R14, 0xa ;  /* 0x0000000a0e127836 */ /* 0x000fe20000000000 */
[----:B------:R-:W-:Y:S01]  /*1ac0*/  IABS R57, R10 ;  /* 0x0000000a00397213 */ /* 0x000fe20000000000 */
[----:B------:R-:W-:Y:S01]  /*1ad0*/  @!P5 IMAD.MOV R45, RZ, RZ, -R45 ;  /* 0x000000ffff2dd224 */ /* 0x000fe200078e0a2d */
[----:B------:R-:W-:Y:S01]  /*1ae0*/  ISETP.GT.U32.AND P3, PT, R2, R53, PT ;  /* 0x000000350200720c */ /* 0x000fe20003f64070 */
[----:B------:R-:W-:Y:S01]  /*1af0*/  VIADD R22, R14, 0x6 ;  /* 0x000000060e167836 */ /* 0x000fe20000000000 */
[----:B------:R-:W-:Y:S01]  /*1b00*/  ISETP.GE.AND P5, PT, R16, RZ, PT ;  /* 0x000000ff1000720c */ /* 0x000fe20003fa6270 */
[----:B------:R-:W-:Y:S01]  /*1b10*/  IMAD.HI.U32 R6, R5, R57, RZ ;  /* 0x0000003905067227 */ /* 0x000fe200078e00ff */
[----:B------:R-:W-:-:S03]  /*1b20*/  IABS R59, R18 ;  /* 0x00000012003b7213 */ /* 0x000fc60000000000 */
[--C-:B------:R-:W-:Y:S02]  /*1b30*/  @!P2 IMAD.IADD R55, R55, 0x1, -R2.reuse ;  /* 0x000000013737a824 */ /* 0x100fe400078e0a02 */
[----:B------:R-:W-:Y:S01]  /*1b40*/  @!P1 IMAD.IADD R47, R47, 0x1, -R2 ;  /* 0x000000012f2f9824 */ /* 0x000fe200078e0a02 */
[----:B------:R-:W-:Y:S01]  /*1b50*/  ISETP.GE.AND P1, PT, R8, RZ, PT ;  /* 0x000000ff0800720c */ /* 0x000fe20003f26270 */
[----:B------:R-:W-:Y:S01]  /*1b60*/  IMAD.MOV R6, RZ, RZ, -R6 ;  /* 0x000000ffff067224 */ /* 0x000fe200078e0a06 */
[----:B------:R-:W-:Y:S01]  /*1b70*/  ISETP.GT.U32.AND P2, PT, R2, R55, PT ;  /* 0x000000370200720c */ /* 0x000fe20003f44070 */
[----:B------:R-:W-:Y:S01]  /*1b80*/  IMAD.HI.U32 R8, R5, R59, RZ ;  /* 0x0000003b05087227 */ /* 0x000fe200078e00ff */
[----:B------:R-:W-:Y:S02]  /*1b90*/  @!P3 IADD3 R53, R53, -R2, RZ ;  /* 0x800000023535b210 */ /* 0x000fe40007ffe0ff */
[----:B------:R-:W-:Y:S01]  /*1ba0*/  ISETP.GE.AND P3, PT, R14, RZ, PT ;  /* 0x000000ff0e00720c */ /* 0x000fe20003f66270 */
[----:B------:R-:W-:Y:S01]  /*1bb0*/  IMAD R57, R2, R6, R57 ;  /* 0x0000000602397224 */ /* 0x000fe200078e0239 */
[----:B------:R-:W-:Y:S01]  /*1bc0*/  IABS R6, R22 ;  /* 0x0000001600067213 */ /* 0x000fe20000000000 */
[----:B------:R-:W-:-:S02]  /*1bd0*/  IMAD.MOV R8, RZ, RZ, -R8 ;  /* 0x000000ffff087224 */ /* 0x000fc400078e0a08 */
[----:B------:R-:W-:Y:S01]  /*1be0*/  @!P5 IMAD.MOV R53, RZ, RZ, -R53 ;  /* 0x000000ffff35d224 */ /* 0x000fe200078e0a35 */
[C---:B------:R-:W-:Y:S01]  /*1bf0*/  ISETP.GT.U32.AND P5, PT, R2.reuse, R57, PT ;  /* 0x000000390200720c */ /* 0x040fe20003fa4070 */
[----:B------:R-:W-:Y:S02]  /*1c00*/  IMAD R59, R2, R8, R59 ;  /* 0x00000008023b7224 */ /* 0x000fe400078e023b */
[----:B------:R-:W-:Y:S02]  /*1c10*/  @!P2 IMAD.IADD R55, R55, 0x1, -R2 ;  /* 0x000000013737a824 */ /* 0x000fe400078e0a02 */
[----:B------:R-:W-:Y:S01]  /*1c20*/  VIADD R20, R14, 0x8 ;  /* 0x000000080e147836 */ /* 0x000fe20000000000 */
[----:B------:R-:W-:Y:S01]  /*1c30*/  ISETP.GT.U32.AND P2, PT, R2, R59, PT ;  /* 0x0000003b0200720c */ /* 0x000fe20003f44070 */
[----:B------:R-:W-:Y:S02]  /*1c40*/  VIADD R24, R14, 0x4 ;  /* 0x000000040e187836 */ /* 0x000fe40000000000 */
[----:B------:R-:W-:Y:S01]  /*1c50*/  IMAD.MOV.U32 R14, RZ, RZ, R6 ;  /* 0x000000ffff0e7224 */ /* 0x000fe200078e0006 */
[----:B------:R-:W-:Y:S01]  /*1c60*/  IABS R61, R20 ;  /* 0x00000014003d7213 */ /* 0x000fe20000000000 */
[----:B------:R-:W-:Y:S01]  /*1c70*/  @!P4 IMAD.MOV R47, RZ, RZ, -R47 ;  /* 0x000000ffff2fc224 */ /* 0x000fe200078e0a2f */
[----:B------:R-:W-:Y:S01]  /*1c80*/  IABS R16, R24 ;  /* 0x0000001800107213 */ /* 0x000fe20000000000 */
[----:B------:R-:W-:Y:S01]  /*1c90*/  @!P5 IMAD.IADD R57, R57, 0x1, -R2 ;  /* 0x000000013939d824 */ /* 0x000fe200078e0a02 */
[----:B------:R-:W-:Y:S01]  /*1ca0*/  ISETP.GE.AND P4, PT, R10, RZ, PT ;  /* 0x000000ff0a00720c */ /* 0x000fe20003f86270 */
[----:B------:R-:W-:-:S03]  /*1cb0*/  IMAD.HI.U32 R6, R5, R61, RZ ;  /* 0x0000003d05067227 */ /* 0x000fc600078e00ff */
[----:B------:R-:W-:Y:S01]  /*1cc0*/  ISETP.GT.U32.AND P5, PT, R2, R57, PT ;  /* 0x000000390200720c */ /* 0x000fe20003fa4070 */
[----:B------:R-:W-:Y:S02]  /*1cd0*/  @!P2 IMAD.IADD R59, R59, 0x1, -R2 ;  /* 0x000000013b3ba824 */ /* 0x000fe400078e0a02 */
[----:B------:R-:W-:-:S03]  /*1ce0*/  IMAD.HI.U32 R8, R5, R16, RZ ;  /* 0x0000001005087227 */ /* 0x000fc600078e00ff */
[----:B------:R-:W-:Y:S01]  /*1cf0*/  ISETP.GT.U32.AND P2, PT, R2, R59, PT ;  /* 0x0000003b0200720c */ /* 0x000fe20003f44070 */
[----:B------:R-:W-:Y:S02]  /*1d00*/  IMAD.MOV R10, RZ, RZ, -R6 ;  /* 0x000000ffff0a7224 */ /* 0x000fe400078e0a06 */
[----:B------:R-:W-:Y:S01]  /*1d10*/  @!P6 IMAD.MOV R49, RZ, RZ, -R49 ;  /* 0x000000ffff31e224 */ /* 0x000fe200078e0a31 */
[----:B------:R-:W-:Y:S01]  /*1d20*/  ISETP.GE.AND P6, PT, R18, RZ, PT ;  /* 0x000000ff1200720c */ /* 0x000fe20003fc6270 */
[----:B------:R-:W-:Y:S01]  /*1d30*/  IMAD.HI.U32 R6, R5, R14, RZ ;  /* 0x0000000e05067227 */ /* 0x000fe200078e00ff */
[----:B------:R-:W-:Y:S02]  /*1d40*/  IABS R18, R26 ;  /* 0x0000001a00127213 */ /* 0x000fe40000000000 */
[----:B------:R-:W-:Y:S01]  /*1d50*/  @!P5 IADD3 R57, R57, -R2, RZ ;  /* 0x800000023939d210 */ /* 0x000fe20007ffe0ff */
[----:B------:R-:W-:Y:S02]  /*1d60*/  IMAD.MOV R65, RZ, RZ, -R8 ;  /* 0x000000ffff417224 */ /* 0x000fe400078e0a08 */
[----:B------:R-:W-:-:S04]  /*1d70*/  IMAD.HI.U32 R8, R5, R67, RZ ;  /* 0x0000004305087227 */ /* 0x000fc800078e00ff */
[C---:B------:R-:W-:Y:S02]  /*1d80*/  IMAD R61, R2.reuse, R10, R61 ;  /* 0x0000000a023d7224 */ /* 0x040fe400078e023d */
[----:B------:R-:W-:Y:S02]  /*1d90*/  IMAD.MOV R63, RZ, RZ, -R6 ;  /* 0x000000ffff3f7224 */ /* 0x000fe400078e0a06 */
[----:B------:R-:W-:Y:S01]  /*1da0*/  IMAD.MOV R8, RZ, RZ, -R8 ;  /* 0x000000ffff087224 */ /* 0x000fe200078e0a08 */
[----:B------:R-:W-:Y:S01]  /*1db0*/  ISETP.GT.U32.AND P5, PT, R2, R61, PT ;  /* 0x0000003d0200720c */ /* 0x000fe20003fa4070 */
[----:B------:R-:W-:-:S04]  /*1dc0*/  IMAD.HI.U32 R6, R5, R18, RZ ;  /* 0x0000001205067227 */ /* 0x000fc800078e00ff */
[C---:B------:R-:W-:Y:S02]  /*1dd0*/  IMAD R5, R2.reuse, R63, R14 ;  /* 0x0000003f02057224 */ /* 0x040fe400078e020e */
[C---:B------:R-:W-:Y:S02]  /*1de0*/  IMAD R63, R2.reuse, R65, R16 ;  /* 0x00000041023f7224 */ /* 0x040fe400078e0210 */
[C---:B------:R-:W-:Y:S02]  /*1df0*/  IMAD R67, R2.reuse, R8, R67 ;  /* 0x0000000802437224 */ /* 0x040fe400078e0243 */
[----:B------:R-:W-:Y:S01]  /*1e00*/  IMAD.MOV R65, RZ, RZ, -R6 ;  /* 0x000000ffff417224 */ /* 0x000fe200078e0a06 */
[----:B------:R-:W-:Y:S01]  /*1e10*/  SEL R6, RZ, 0x110, !P0 ;  /* 0x00000110ff067807 */ /* 0x000fe20004000000 */
[----:B------:R-:W-:Y:S01]  /*1e20*/  @!P1 IMAD.MOV R55, RZ, RZ, -R55 ;  /* 0x000000ffff379224 */ /* 0x000fe200078e0a37 */
[C---:B------:R-:W-:Y:S01]  /*1e30*/  ISETP.GT.U32.AND P1, PT, R2.reuse, R5, PT ;  /* 0x000000050200720c */ /* 0x040fe20003f24070 */
[----:B------:R-:W-:Y:S01]  /*1e40*/  @!P4 IMAD.MOV R57, RZ, RZ, -R57 ;  /* 0x000000ffff39c224 */ /* 0x000fe200078e0a39 */
[C---:B------:R-:W-:Y:S01]  /*1e50*/  ISETP.GT.U32.AND P4, PT, R2.reuse, R67, PT ;  /* 0x000000430200720c */ /* 0x040fe20003f84070 */
[----:B------:R-:W-:Y:S01]  /*1e60*/  @!P2 IMAD.IADD R59, R59, 0x1, -R2 ;  /* 0x000000013b3ba824 */ /* 0x000fe200078e0a02 */
[C---:B------:R-:W-:Y:S01]  /*1e70*/  ISETP.GT.U32.AND P2, PT, R2.reuse, R63, PT ;  /* 0x0000003f0200720c */ /* 0x040fe20003f44070 */
[----:B------:R-:W-:Y:S01]  /*1e80*/  IMAD R65, R2, R65, R18 ;  /* 0x0000004102417224 */ /* 0x000fe200078e0212 */
[----:B------:R-:W-:Y:S01]  /*1e90*/  LOP3.LUT R99, R6, R99, RZ, 0x3c, !PT ;  /* 0x0000006306637212 */ /* 0x000fe200078e3cff */
[--C-:B------:R-:W-:Y:S01]  /*1ea0*/  @!P5 IMAD.IADD R61, R61, 0x1, -R2.reuse ;  /* 0x000000013d3dd824 */ /* 0x100fe200078e0a02 */
[----:B------:R-:W0:Y:S01]  /*1eb0*/  LDC R6, c[0x0][0x240] ;  /* 0x00009000ff067b82 */ /* 0x000e220000000800 */
[----:B------:R-:W-:Y:S01]  /*1ec0*/  @!P6 IMAD.MOV R59, RZ, RZ, -R59 ;  /* 0x000000ffff3be224 */ /* 0x000fe200078e0a3b */
[----:B------:R-:W-:Y:S01]  /*1ed0*/  ISETP.GT.U32.AND P5, PT, R2, R65, PT ;  /* 0x000000410200720c */ /* 0x000fe20003fa4070 */
[C---:B------:R-:W-:Y:S01]  /*1ee0*/  IMAD.SHL.U32 R8, R110.reuse, 0x40, RZ ;  /* 0x000000406e087824 */ /* 0x040fe200078e00ff */
[----:B------:R-:W-:Y:S01]  /*1ef0*/  LEA.HI R110, R110, 0x78, RZ, 0x1b ;  /* 0x000000786e6e7811 */ /* 0x000fe200078fd8ff */
[--C-:B------:R-:W-:Y:S01]  /*1f00*/  @!P1 IMAD.IADD R5, R5, 0x1, -R2.reuse ;  /* 0x0000000105059824 */ /* 0x100fe200078e0a02 */
[----:B------:R-:W-:Y:S01]  /*1f10*/  ISETP.GT.U32.AND P1, PT, R2, R61, PT ;  /* 0x0000003d0200720c */ /* 0x000fe20003f24070 */
[--C-:B------:R-:W-:Y:S01]  /*1f20*/  @!P4 IMAD.IADD R67, R67, 0x1, -R2.reuse ;  /* 0x000000014343c824 */ /* 0x100fe200078e0a02 */
[----:B------:R-:W-:Y:S01]  /*1f30*/  LOP3.LUT R71, R8, 0x1800, RZ, 0xc0, !PT ;  /* 0x0000180008477812 */ /* 0x000fe200078ec0ff */
[--C-:B------:R-:W-:Y:S01]  /*1f40*/  @!P2 IMAD.IADD R63, R63, 0x1, -R2.reuse ;  /* 0x000000013f3fa824 */ /* 0x100fe200078e0a02 */
[----:B------:R-:W-:Y:S01]  /*1f50*/  ISETP.GT.U32.AND P4, PT, R2, R5, PT ;  /* 0x000000050200720c */ /* 0x000fe20003f84070 */
[----:B------:R-:W-:Y:S01]  /*1f60*/  IMAD R4, R4, UR5, RZ ;  /* 0x0000000504047c24 */ /* 0x000fe2000f8e02ff */
[----:B------:R-:W-:Y:S01]  /*1f70*/  ISETP.GT.U32.AND P2, PT, R2, R67, PT ;  /* 0x000000430200720c */ /* 0x000fe20003f44070 */
[----:B------:R-:W-:Y:S01]  /*1f80*/  IMAD R71, R12, 0x100, R71 ;  /* 0x000001000c477824 */ /* 0x000fe200078e0247 */
[C---:B------:R-:W-:Y:S01]  /*1f90*/  ISETP.GT.U32.AND P6, PT, R2.reuse, R63, PT ;  /* 0x0000003f0200720c */ /* 0x040fe20003fc4070 */
[----:B------:R-:W-:Y:S01]  /*1fa0*/  @!P5 IMAD.IADD R65, R65, 0x1, -R2 ;  /* 0x000000014141d824 */ /* 0x000fe200078e0a02 */
[----:B------:R-:W-:Y:S01]  /*1fb0*/  LOP3.LUT R124, R99, 0x20, RZ, 0x3c, !PT ;  /* 0x00000020637c7812 */ /* 0x000fe200078e3cff */
[----:B------:R-:W-:Y:S01]  /*1fc0*/  IMAD.IADD R98, R71, 0x1, R98 ;  /* 0x0000000147627824 */ /* 0x000fe200078e0262 */
[----:B------:R-:W-:Y:S01]  /*1fd0*/  LOP3.LUT R126, R99, 0x40, RZ, 0x3c, !PT ;  /* 0x00000040637e7812 */ /* 0x000fe200078e3cff */
[----:B------:R-:W-:Y:S01]  /*1fe0*/  @!P1 IMAD.IADD R61, R61, 0x1, -R2 ;  /* 0x000000013d3d9824 */ /* 0x000fe200078e0a02 */
[----:B------:R-:W-:Y:S01]  /*1ff0*/  ISETP.GT.U32.AND P5, PT, R2, R65, PT ;  /* 0x000000410200720c */ /* 0x000fe20003fa4070 */
[----:B------:R-:W-:Y:S01]  /*2000*/  ULDC UR5, c[0x0][0x230] ;  /* 0x00008c0000057ab9 */ /* 0x000fe20000000800 */
[----:B------:R-:W-:-:S02]  /*2010*/  ISETP.GE.AND P1, PT, R20, RZ, PT ;  /* 0x000000ff1400720c */ /* 0x000fc40003f26270 */
[----:B------:R-:W-:Y:S01]  /*2020*/  @!P4 IADD3 R5, R5, -R2, RZ ;  /* 0x800000020505c210 */ /* 0x000fe20007ffe0ff */
[--C-:B------:R-:W-:Y:S01]  /*2030*/  @!P2 IMAD.IADD R67, R67, 0x1, -R2.reuse ;  /* 0x000000014343a824 */ /* 0x100fe200078e0a02 */
[----:B------:R-:W-:Y:S01]  /*2040*/  ISETP.GE.AND P4, PT, R22, RZ, PT ;  /* 0x000000ff1600720c */ /* 0x000fe20003f86270 */
[--C-:B------:R-:W-:Y:S01]  /*2050*/  @!P6 IMAD.IADD R63, R63, 0x1, -R2.reuse ;  /* 0x000000013f3fe824 */ /* 0x100fe200078e0a02 */
[----:B------:R-:W-:Y:S01]  /*2060*/  ISETP.GE.AND P2, PT, R24, RZ, PT ;  /* 0x000000ff1800720c */ /* 0x000fe20003f46270 */
[----:B------:R-:W-:Y:S01]  /*2070*/  @!P3 IMAD.MOV R67, RZ, RZ, -R67 ;  /* 0x000000ffff43b224 */ /* 0x000fe200078e0a43 */
[----:B------:R-:W-:Y:S02]  /*2080*/  ISETP.GE.AND P6, PT, R26, RZ, PT ;  /* 0x000000ff1a00720c */ /* 0x000fe40003fc6270 */
[----:B------:R-:W-:Y:S01]  /*2090*/  LOP3.LUT R128, R99, 0x60, RZ, 0x3c, !PT ;  /* 0x0000006063807812 */ /* 0x000fe200078e3cff */
[----:B------:R-:W-:Y:S01]  /*20a0*/  @!P5 IMAD.IADD R65, R65, 0x1, -R2 ;  /* 0x000000014141d824 */ /* 0x000fe200078e0a02 */
[----:B------:R-:W-:Y:S01]  /*20b0*/  ISETP.NE.AND P5, PT, R51, RZ, PT ;  /* 0x000000ff3300720c */ /* 0x000fe20003fa5270 */
[----:B------:R-:W-:Y:S01]  /*20c0*/  @!P1 IMAD.MOV R61, RZ, RZ, -R61 ;  /* 0x000000ffff3d9224 */ /* 0x000fe200078e0a3d */
[----:B------:R-:W-:Y:S01]  /*20d0*/  LOP3.LUT R2, RZ, R51, RZ, 0x33, !PT ;  /* 0x00000033ff027212 */ /* 0x000fe200078e33ff */
[----:B------:R-:W-:Y:S01]  /*20e0*/  IMAD.MOV.U32 R51, RZ, RZ, R5 ;  /* 0x000000ffff337224 */ /* 0x000fe200078e0005 */
[----:B------:R-:W-:-:S02]  /*20f0*/  LOP3.LUT R130, R98, 0x40, RZ, 0x3c, !PT ;  /* 0x0000004062827812 */ /* 0x000fc400078e3cff */
[C---:B------:R-:W-:Y:S01]  /*2100*/  SEL R5, R2.reuse, R3, !P5 ;  /* 0x0000000302057207 */ /* 0x040fe20006800000 */
[----:B------:R-:W-:Y:S01]  /*2110*/  @!P4 IMAD.MOV R51, RZ, RZ, -R51 ;  /* 0x000000ffff33c224 */ /* 0x000fe200078e0a33 */
[C---:B------:R-:W-:Y:S01]  /*2120*/  SEL R7, R2.reuse, R7, !P5 ;  /* 0x0000000702077207 */ /* 0x040fe20006800000 */
[----:B------:R-:W-:Y:S01]  /*2130*/  @!P2 IMAD.MOV R63, RZ, RZ, -R63 ;  /* 0x000000ffff3fa224 */ /* 0x000fe200078e0a3f */
[C---:B------:R-:W-:Y:S01]  /*2140*/  SEL R9, R2.reuse, R9, !P5 ;  /* 0x0000000902097207 */ /* 0x040fe20006800000 */
[----:B------:R-:W-:Y:S01]  /*2150*/  @!P6 IMAD.MOV R65, RZ, RZ, -R65 ;  /* 0x000000ffff41e224 */ /* 0x000fe200078e0a41 */
[C---:B------:R-:W-:Y:S01]  /*2160*/  SEL R11, R2.reuse, R11, !P5 ;  /* 0x0000000b020b7207 */ /* 0x040fe20006800000 */
[-C--:B0-----:R-:W-:Y:S01]  /*2170*/  IMAD R161, R5, R6.reuse, RZ ;  /* 0x0000000605a17224 */ /* 0x081fe200078e02ff */
[C---:B------:R-:W-:Y:S01]  /*2180*/  SEL R13, R2.reuse, R13, !P5 ;  /* 0x0000000d020d7207 */ /* 0x040fe20006800000 */
[-C--:B------:R-:W-:Y:S01]  /*2190*/  IMAD R7, R7, R6.reuse, RZ ;  /* 0x0000000607077224 */ /* 0x080fe200078e02ff */
        /* <DEDUP_REMOVED lines=52> */
[----:B------:R-:W-:Y:S01]  /*24e0*/  SEL R67, R2, R67, !P5 ;  /* 0x0000004302437207 */ /* 0x000fe20006800000 */
[-C--:B------:R-:W-:Y:S01]  /*24f0*/  IMAD R16, R51, R6.reuse, RZ ;  /* 0x0000000633107224 */ /* 0x080fe200078e02ff */
[----:B------:R-:W0:Y:S01]  /*2500*/  LDC.64 R2, c[0x0][0x218] ;  /* 0x00008600ff027b82 */ /* 0x000e220000000a00 */
[-C--:B------:R-:W-:Y:S01]  /*2510*/  IMAD R18, R63, R6.reuse, RZ ;  /* 0x000000063f127224 */ /* 0x080fe200078e02ff */
[----:B------:R-:W-:Y:S01]  /*2520*/  LEA R5, P1, R4, UR8, 0x1 ;  /* 0x0000000804057c11 */ /* 0x000fe2000f8208ff */
[----:B------:R-:W-:-:S02]  /*2530*/  IMAD R20, R65, R6, RZ ;  /* 0x0000000641147224 */ /* 0x000fc400078e02ff */
[----:B------:R-:W-:Y:S01]  /*2540*/  IMAD R6, R67, R6, RZ ;  /* 0x0000000643067224 */ /* 0x000fe200078e02ff */
[-C--:B0-----:R-:W-:Y:S02]  /*2550*/  LEA R160, P2, R161, R2.reuse, 0x1 ;  /* 0x00000002a1a07211 */ /* 0x081fe400078408ff */
[-C--:B------:R-:W-:Y:S02]  /*2560*/  LEA R96, P4, R7, R2.reuse, 0x1 ;  /* 0x0000000207607211 */ /* 0x080fe400078808ff */
[-C--:B------:R-:W-:Y:S02]  /*2570*/  LEA R92, P3, R9, R2.reuse, 0x1 ;  /* 0x00000002095c7211 */ /* 0x080fe400078608ff */
[-C--:B------:R-:W-:Y:S02]  /*2580*/  LEA.HI.X.SX32 R161, R161, R3.reuse, 0x1, P2 ;  /* 0x00000003a1a17211 */ /* 0x080fe400010f0eff */
[----:B------:R-:W-:Y:S02]  /*2590*/  LEA.HI.X.SX32 R97, R7, R3, 0x1, P4 ;  /* 0x0000000307617211 */ /* 0x000fe400020f0eff */
[----:B------:R-:W-:-:S02]  /*25a0*/  LEA R94, P6, R11, R2, 0x1 ;  /* 0x000000020b5e7211 */ /* 0x000fc400078c08ff */
[-C--:B------:R-:W-:Y:S02]  /*25b0*/  LEA R90, P5, R13, R2.reuse, 0x1 ;  /* 0x000000020d5a7211 */ /* 0x080fe400078a08ff */
[-C--:B------:R-:W-:Y:S02]  /*25c0*/  LEA R88, P2, R15, R2.reuse, 0x1 ;  /* 0x000000020f587211 */ /* 0x080fe400078408ff */
[-C--:B------:R-:W-:Y:S02]  /*25d0*/  LEA R86, P4, R17, R2.reuse, 0x1 ;  /* 0x0000000211567211 */ /* 0x080fe400078808ff */
[-C--:B------:R-:W-:Y:S02]  /*25e0*/  LEA.HI.X.SX32 R93, R9, R3.reuse, 0x1, P3 ;  /* 0x00000003095d7211 */ /* 0x080fe400018f0eff */
[----:B------:R-:W-:Y:S02]  /*25f0*/  LEA R84, P3, R19, R2, 0x1 ;  /* 0x0000000213547211 */ /* 0x000fe400078608ff */
[----:B------:R-:W-:-:S02]  /*2600*/  LEA.HI.X.SX32 R95, R11, R3, 0x1, P6 ;  /* 0x000000030b5f7211 */ /* 0x000fc400030f0eff */
[-C--:B------:R-:W-:Y:S02]  /*2610*/  LEA.HI.X.SX32 R91, R13, R3.reuse, 0x1, P5 ;  /* 0x000000030d5b7211 */ /* 0x080fe400028f0eff */
[-C--:B------:R-:W-:Y:S02]  /*2620*/  LEA.HI.X.SX32 R89, R15, R3.reuse, 0x1, P2 ;  /* 0x000000030f597211 */ /* 0x080fe400010f0eff */
[----:B------:R-:W-:Y:S02]  /*2630*/  LEA.HI.X.SX32 R87, R17, R3, 0x1, P4 ;  /* 0x0000000311577211 */ /* 0x000fe400020f0eff */
[-C--:B------:R-:W-:Y:S02]  /*2640*/  LEA R82, P6, R21, R2.reuse, 0x1 ;  /* 0x0000000215527211 */ /* 0x080fe400078c08ff */
[-C--:B------:R-:W-:Y:S02]  /*2650*/  LEA R80, P5, R23, R2.reuse, 0x1 ;  /* 0x0000000217507211 */ /* 0x080fe400078a08ff */
[----:B------:R-:W-:-:S02]  /*2660*/  LEA R78, P2, R25, R2, 0x1 ;  /* 0x00000002194e7211 */ /* 0x000fc400078408ff */
[-C--:B------:R-:W-:Y:S02]  /*2670*/  LEA R76, P4, R27, R2.reuse, 0x1 ;  /* 0x000000021b4c7211 */ /* 0x080fe400078808ff */
[-C--:B------:R-:W-:Y:S02]  /*2680*/  LEA.HI.X.SX32 R85, R19, R3.reuse, 0x1, P3 ;  /* 0x0000000313557211 */ /* 0x080fe400018f0eff */
[----:B------:R-:W-:Y:S02]  /*2690*/  LEA R74, P3, R29, R2, 0x1 ;  /* 0x000000021d4a7211 */ /* 0x000fe400078608ff */
[-C--:B------:R-:W-:Y:S02]  /*26a0*/  LEA.HI.X.SX32 R83, R21, R3.reuse, 0x1, P6 ;  /* 0x0000000315537211 */ /* 0x080fe400030f0eff */
[-C--:B------:R-:W-:Y:S02]  /*26b0*/  LEA.HI.X.SX32 R81, R23, R3.reuse, 0x1, P5 ;  /* 0x0000000317517211 */ /* 0x080fe400028f0eff */
[----:B------:R-:W-:-:S02]  /*26c0*/  LEA.HI.X.SX32 R79, R25, R3, 0x1, P2 ;  /* 0x00000003194f7211 */ /* 0x000fc400010f0eff */
[-C--:B------:R-:W-:Y:S02]  /*26d0*/  LEA.HI.X.SX32 R77, R27, R3.reuse, 0x1, P4 ;  /* 0x000000031b4d7211 */ /* 0x080fe400020f0eff */
[-C--:B------:R-:W-:Y:S02]  /*26e0*/  LEA R72, P6, R31, R2.reuse, 0x1 ;  /* 0x000000021f487211 */ /* 0x080fe400078c08ff */
[-C--:B------:R-:W-:Y:S02]  /*26f0*/  LEA R70, P5, R33, R2.reuse, 0x1 ;  /* 0x0000000221467211 */ /* 0x080fe400078a08ff */
[-C--:B------:R-:W-:Y:S02]  /*2700*/  LEA R68, P2, R35, R2.reuse, 0x1 ;  /* 0x0000000223447211 */ /* 0x080fe400078408ff */
[----:B------:R-:W-:Y:S02]  /*2710*/  LEA R66, P4, R37, R2, 0x1 ;  /* 0x0000000225427211 */ /* 0x000fe400078808ff */
[----:B------:R-:W-:-:S02]  /*2720*/  LEA.HI.X.SX32 R75, R29, R3, 0x1, P3 ;  /* 0x000000031d4b7211 */ /* 0x000fc400018f0eff */
[----:B------:R-:W-:Y:S02]  /*2730*/  CS2R R28, SRZ ;  /* 0x00000000001c7805 */ /* 0x000fe4000001ff00 */
[----:B------:R-:W-:Y:S02]  /*2740*/  LEA R64, P3, R39, R2, 0x1 ;  /* 0x0000000227407211 */ /* 0x000fe400078608ff */
[-C--:B------:R-:W-:Y:S02]  /*2750*/  LEA.HI.X.SX32 R73, R31, R3.reuse, 0x1, P6 ;  /* 0x000000031f497211 */ /* 0x080fe400030f0eff */
[----:B------:R-:W-:Y:S02]  /*2760*/  CS2R R30, SRZ ;  /* 0x00000000001e7805 */ /* 0x000fe4000001ff00 */
[----:B------:R-:W-:Y:S02]  /*2770*/  LEA.HI.X.SX32 R71, R33, R3, 0x1, P5 ;  /* 0x0000000321477211 */ /* 0x000fe400028f0eff */
[----:B------:R-:W-:-:S02]  /*2780*/  CS2R R32, SRZ ;  /* 0x0000000000207805 */ /* 0x000fc4000001ff00 */
[-C--:B------:R-:W-:Y:S02]  /*2790*/  LEA.HI.X.SX32 R69, R35, R3.reuse, 0x1, P2 ;  /* 0x0000000323457211 */ /* 0x080fe400010f0eff */
[----:B------:R-:W-:Y:S02]  /*27a0*/  CS2R R34, SRZ ;  /* 0x0000000000227805 */ /* 0x000fe4000001ff00 */
        /* <DEDUP_REMOVED lines=16> */
[-C--:B------:R-:W-:Y:S02]  /*28b0*/  LEA.HI.X.SX32 R53, R53, R3.reuse, 0x1, P6 ;  /* 0x0000000335357211 */ /* 0x080fe400030f0eff */
[-C--:B------:R-:W-:Y:S02]  /*28c0*/  LEA.HI.X.SX32 R49, R8, R3.reuse, 0x1, P5 ;  /* 0x0000000308317211 */ /* 0x080fe400028f0eff */
[-C--:B------:R-:W-:Y:S02]  /*28d0*/  LEA.HI.X.SX32 R51, R10, R3.reuse, 0x1, P2 ;  /* 0x000000030a337211 */ /* 0x080fe400010f0eff */
[----:B------:R-:W-:Y:S02]  /*28e0*/  LEA.HI.X.SX32 R50, R50, R3, 0x1, P4 ;  /* 0x0000000332327211 */ /* 0x000fe400020f0eff */
[-C--:B------:R-:W-:Y:S02]  /*28f0*/  LEA R12, P3, R14, R2.reuse, 0x1 ;  /* 0x000000020e0c7211 */ /* 0x080fe400078608ff */
[----:B------:R-:W-:-:S02]  /*2900*/  LEA R46, P6, R16, R2, 0x1 ;  /* 0x00000002102e7211 */ /* 0x000fc400078c08ff */
[-C--:B------:R-:W-:Y:S02]  /*2910*/  LEA R36, P5, R18, R2.reuse, 0x1 ;  /* 0x0000000212247211 */ /* 0x080fe400078a08ff */
[-C--:B------:R-:W-:Y:S02]  /*2920*/  LEA R38, P2, R20, R2.reuse, 0x1 ;  /* 0x0000000214267211 */ /* 0x080fe400078408ff */
[----:B------:R-:W-:Y:S02]  /*2930*/  LEA R40, P4, R6, R2, 0x1 ;  /* 0x0000000206287211 */ /* 0x000fe400078808ff */
[----:B------:R-:W0:Y:S01]  /*2940*/  LDC R2, c[0x0][0x238] ;  /* 0x00008e00ff027b82 */ /* 0x000e220000000800 */
[-C--:B------:R-:W-:Y:S02]  /*2950*/  LEA.HI.X.SX32 R13, R14, R3.reuse, 0x1, P3 ;  /* 0x000000030e0d7211 */ /* 0x080fe400018f0eff */
[-C--:B------:R-:W-:Y:S02]  /*2960*/  LEA.HI.X.SX32 R47, R16, R3.reuse, 0x1, P6 ;  /* 0x00000003102f7211 */ /* 0x080fe400030f0eff */
[----:B------:R-:W-:-:S02]  /*2970*/  LEA.HI.X.SX32 R37, R18, R3, 0x1, P5 ;  /* 0x0000000312257211 */ /* 0x000fc400028f0eff */
[-C--:B------:R-:W-:Y:S02]  /*2980*/  LEA.HI.X.SX32 R39, R20, R3.reuse, 0x1, P2 ;  /* 0x0000000314277211 */ /* 0x080fe400010f0eff */
[----:B------:R-:W-:Y:S02]  /*2990*/  LEA.HI.X.SX32 R41, R6, R3, 0x1, P4 ;  /* 0x0000000306297211 */ /* 0x000fe400020f0eff */
[----:B------:R-:W-:Y:S01]  /*29a0*/  LEA.HI.X.SX32 R3, R4, UR9, 0x1, P1 ;  /* 0x0000000904037c11 */ /* 0x000fe200088f0eff */
[-C--:B0-----:R-:W-:Y:S02]  /*29b0*/  IMAD R127, R110, R2.reuse, RZ ;  /* 0x000000026e7f7224 */ /* 0x081fe400078e02ff */
[-C--:B------:R-:W-:Y:S02]  /*29c0*/  IMAD R129, R108, R2.reuse, RZ ;  /* 0x000000026c817224 */ /* 0x080fe400078e02ff */
[----:B------:R-:W-:Y:S02]  /*29d0*/  IMAD.SHL.U32 R131, R2, 0x80, RZ ;  /* 0x0000008002837824 */ /* 0x000fe400078e00ff */
[----:B------:R-:W-:-:S02]  /*29e0*/  IMAD R133, R107, R2, RZ ;  /* 0x000000026b857224 */ /* 0x000fc400078e02ff */
[-C--:B------:R-:W-:Y:S02]  /*29f0*/  IMAD R135, R109, R2.reuse, RZ ;  /* 0x000000026d877224 */ /* 0x080fe400078e02ff */
[-C--:B------:R-:W-:Y:S02]  /*2a00*/  IMAD R137, R105, R2.reuse, RZ ;  /* 0x0000000269897224 */ /* 0x080fe400078e02ff */
[-C--:B------:R-:W-:Y:S02]  /*2a10*/  IMAD R139, R121, R2.reuse, RZ ;  /* 0x00000002798b7224 */ /* 0x080fe400078e02ff */
[-C--:B------:R-:W-:Y:S02]  /*2a20*/  IMAD R141, R120, R2.reuse, RZ ;  /* 0x00000002788d7224 */ /* 0x080fe400078e02ff */
[-C--:B------:R-:W-:Y:S02]  /*2a30*/  IMAD R143, R119, R2.reuse, RZ ;  /* 0x00000002778f7224 */ /* 0x080fe400078e02ff */
[----:B------:R-:W-:-:S02]  /*2a40*/  IMAD R145, R118, R2, RZ ;  /* 0x0000000276917224 */ /* 0x000fc400078e02ff */
[-C--:B------:R-:W-:Y:S02]  /*2a50*/  IMAD R147, R117, R2.reuse, RZ ;  /* 0x0000000275937224 */ /* 0x080fe400078e02ff */
[-C--:B------:R-:W-:Y:S02]  /*2a60*/  IMAD R149, R116, R2.reuse, RZ ;  /* 0x0000000274957224 */ /* 0x080fe400078e02ff */
[-C--:B------:R-:W-:Y:S02]  /*2a70*/  IMAD R151, R115, R2.reuse, RZ ;  /* 0x0000000273977224 */ /* 0x080fe400078e02ff */
[-C--:B------:R-:W-:Y:S02]  /*2a80*/  IMAD R153, R114, R2.reuse, RZ ;  /* 0x0000000272997224 */ /* 0x080fe400078e02ff */
[-C--:B------:R-:W-:Y:S02]  /*2a90*/  IMAD R155, R113, R2.reuse, RZ ;  /* 0x00000002719b7224 */ /* 0x080fe400078e02ff */
[----:B------:R-:W-:-:S02]  /*2aa0*/  IMAD R157, R112, R2, RZ ;  /* 0x00000002709d7224 */ /* 0x000fc400078e02ff */
[----:B------:R-:W-:-:S07]  /*2ab0*/  IMAD R159, R111, R2, RZ ;  /* 0x000000026f9f7224 */ /* 0x000fce00078e02ff */
.L_x_1:
[----:B------:R-:W-:Y:S01]  /*2ac0*/  ISETP.GE.AND P2, PT, R111, UR5, PT ;  /* 0x000000056f007c0c */ /* 0x000fe2000bf46270 */
[----:B------:R-:W-:Y:S01]  /*2ad0*/  IMAD.MOV.U32 R2, RZ, RZ, R5 ;  /* 0x000000ffff027224 */ /* 0x000fe200078e0005 */
[----:B------:R-:W-:Y:S02]  /*2ae0*/  PRMT R150, RZ, 0x7610, R150 ;  /* 0x00007610ff967816 */ /* 0x000fe40000000096 */
[----:B------:R-:W-:Y:S01]  /*2af0*/  ISETP.GE.AND P1, PT, R105, UR5, PT ;  /* 0x0000000569007c0c */ /* 0x000fe2000bf26270 */
[----:B------:R-:W-:Y:S01]  /*2b00*/  IMAD.WIDE R8, R159, 0x2, R2 ;  /* 0x000000029f087825 */ /* 0x000fe200078e0202 */
[----:B------:R-:W-:Y:S02]  /*2b10*/  PRMT R146, RZ, 0x7610, R146 ;  /* 0x00007610ff927816 */ /* 0x000fe40000000092 */
[----:B------:R-:W-:Y:S01]  /*2b20*/  PRMT R154, RZ, 0x7610, R154 ;  /* 0x00007610ff9a7816 */ /* 0x000fe2000000009a */
[----:B------:R-:W-:-:S04]  /*2b30*/  IMAD.WIDE R10, R135, 0x2, R2 ;  /* 0x00000002870a7825 */ /* 0x000fc800078e0202 */
[----:B------:R0:W2:Y:S01]  /*2b40*/  @!P2 LDG.E.U16 R150, desc[UR6][R8.64] ;  /* 0x000000060896a981 */ /* 0x0000a2000c1e1500 */
[----:B------:R-:W-:Y:S01]  /*2b50*/  ISETP.GE.AND P2, PT, R109, UR5, PT ;  /* 0x000000056d007c0c */ /* 0x000fe2000bf46270 */
[----:B------:R-:W-:Y:S01]  /*2b60*/  IMAD.WIDE R4, R137, 0x2, R2 ;  /* 0x0000000289047825 */ /* 0x000fe200078e0202 */
[----:B------:R-:W-:Y:S02]  /*2b70*/  PRMT R142, RZ, 0x7610, R142 ;  /* 0x00007610ff8e7816 */ /* 0x000fe4000000008e */
[----:B------:R-:W-:Y:S02]  /*2b80*/  PRMT R136, RZ, 0x7610, R136 ;  /* 0x00007610ff887816 */ /* 0x000fe40000000088 */
[----:B------:R-:W3:Y:S01]  /*2b90*/  @!P1 LDG.E.U16 R154, desc[UR6][R4.64] ;  /* 0x00000006049a9981 */ /* 0x000ee2000c1e1500 */
[----:B------:R-:W-:-:S06]  /*2ba0*/  ISETP.GE.AND P1, PT, R112, UR5, PT ;  /* 0x0000000570007c0c */ /* 0x000fcc000bf26270 */
[----:B------:R1:W4:Y:S01]  /*2bb0*/  @!P2 LDG.E.U16 R146, desc[UR6][R10.64] ;  /* 0x000000060a92a981 */ /* 0x000322000c1e1500 */
[----:B------:R-:W-:Y:S01]  /*2bc0*/  ISETP.GE.AND P2, PT, R114, UR5, PT ;  /* 0x0000000572007c0c */ /* 0x000fe2000bf46270 */
[----:B0-----:R-:W-:-:S12]  /*2bd0*/  IMAD.WIDE R8, R153, 0x2, R2 ;  /* 0x0000000299087825 */ /* 0x001fd800078e0202 */
[----:B------:R-:W5:Y:S01]  /*2be0*/  @!P2 LDG.E.U16 R142, desc[UR6][R8.64] ;  /* 0x00000006088ea981 */ /* 0x000f62000c1e1500 */
[----:B------:R-:W-:Y:S01]  /*2bf0*/  ISETP.GE.AND P2, PT, R107, UR5, PT ;  /* 0x000000056b007c0c */ /* 0x000fe2000bf46270 */
[----:B-1----:R-:W-:-:S12]  /*2c00*/  IMAD.WIDE R10, R133, 0x2, R2 ;  /* 0x00000002850a7825 */ /* 0x002fd800078e0202 */
[----:B------:R-:W2:Y:S01]  /*2c10*/  @!P2 LDG.E.U16 R136, desc[UR6][R10.64] ;  /* 0x000000060a88a981 */ /* 0x000ea2000c1e1500 */
[----:B------:R-:W-:Y:S01]  /*2c20*/  PRMT R148, RZ, 0x7610, R148 ;  /* 0x00007610ff947816 */ /* 0x000fe20000000094 */
[----:B------:R-:W-:-:S05]  /*2c30*/  IMAD.WIDE R6, R157, 0x2, R2 ;  /* 0x000000029d067825 */ /* 0x000fca00078e0202 */
[----:B------:R0:W5:Y:S01]  /*2c40*/  @!P1 LDG.E.U16 R148, desc[UR6][R6.64] ;  /* 0x0000000606949981 */ /* 0x000162000c1e1500 */
[----:B------:R-:W-:Y:S01]  /*2c50*/  ISETP.GE.AND P1, PT, R113, UR5, PT ;  /* 0x0000000571007c0c */ /* 0x000fe2000bf26270 */
[----:B------:R-:W-:Y:S01]  /*2c60*/  IMAD.WIDE R4, R155, 0x2, R2 ;  /* 0x000000029b047825 */ /* 0x000fe200078e0202 */
[----:B------:R-:W-:Y:S02]  /*2c70*/  PRMT R144, RZ, 0x7610, R144 ;  /* 0x00007610ff907816 */ /* 0x000fe40000000090 */
[----:B------:R-:W-:-:S09]  /*2c80*/  PRMT R138, RZ, 0x7610, R138 ;  /* 0x00007610ff8a7816 */ /* 0x000fd2000000008a */
[----:B------:R1:W5:Y:S01]  /*2c90*/  @!P1 LDG.E.U16 R144, desc[UR6][R4.64] ;  /* 0x0000000604909981 */ /* 0x000362000c1e1500 */
[----:B------:R-:W-:Y:S01]  /*2ca0*/  ISETP.GE.AND P1, PT, R115, UR5, PT ;  /* 0x0000000573007c0c */ /* 0x000fe2000bf26270 */
[----:B0-----:R-:W-:Y:S01]  /*2cb0*/  IMAD.WIDE R6, R151, 0x2, R2 ;  /* 0x0000000297067825 */ /* 0x001fe200078e0202 */
[----:B------:R-:W-:-:S11]  /*2cc0*/  PRMT R134, RZ, 0x7610, R134 ;  /* 0x00007610ff867816 */ /* 0x000fd60000000086 */
[----:B------:R0:W5:Y:S01]  /*2cd0*/  @!P1 LDG.E.U16 R138, desc[UR6][R6.64] ;  /* 0x00000006068a9981 */ /* 0x000162000c1e1500 */
[----:B------:R-:W-:Y:S01]  /*2ce0*/  ISETP.GE.AND P1, PT, R116, UR5, PT ;  /* 0x0000000574007c0c */ /* 0x000fe2000bf26270 */
[----:B-1----:R-:W-:Y:S01]  /*2cf0*/  IMAD.WIDE R4, R149, 0x2, R2 ;  /* 0x0000000295047825 */ /* 0x002fe200078e0202 */
[----:B------:R-:W-:-:S11]  /*2d00*/  PRMT R26, RZ, 0x7610, R26 ;  /* 0x00007610ff1a7816 */ /* 0x000fd6000000001a */
[----:B------:R1:W5:Y:S01]  /*2d10*/  @!P1 LDG.E.U16 R134, desc[UR6][R4.64] ;  /* 0x0000000604869981 */ /* 0x000362000c1e1500 */
[----:B------:R-:W-:Y:S01]  /*2d20*/  ISETP.GE.AND P1, PT, R118, UR5, PT ;  /* 0x0000000576007c0c */ /* 0x000fe2000bf26270 */
[----:B0-----:R-:W-:Y:S01]  /*2d30*/  IMAD.WIDE R6, R145, 0x2, R2 ;  /* 0x0000000291067825 */ /* 0x001fe200078e0202 */
[----:B------:R-:W-:Y:S02]  /*2d40*/  ISETP.GE.AND P2, PT, R117, UR5, PT ;  /* 0x0000000575007c0c */ /* 0x000fe4000bf46270 */
[----:B------:R-:W-:-:S09]  /*2d50*/  PRMT R132, RZ, 0x7610, R132 ;  /* 0x00007610ff847816 */ /* 0x000fd20000000084 */
[----:B------:R0:W5:Y:S01]  /*2d60*/  @!P1 LDG.E.U16 R26, desc[UR6][R6.64] ;  /* 0x00000006061a9981 */ /* 0x000162000c1e1500 */
[----:B------:R-:W-:Y:S01]  /*2d70*/  ISETP.GE.AND P1, PT, R119, UR5, PT ;  /* 0x0000000577007c0c */ /* 0x000fe2000bf26270 */
[----:B------:R-:W-:Y:S01]  /*2d80*/  IMAD.WIDE R8, R147, 0x2, R2 ;  /* 0x0000000293087825 */ /* 0x000fe200078e0202 */
[----:B------:R-:W-:-:S03]  /*2d90*/  PRMT R22, RZ, 0x7610, R22 ;  /* 0x00007610ff167816 */ /* 0x000fc60000000016 */
[----:B-1----:R-:W-:Y:S01]  /*2da0*/  IMAD.WIDE R4, R143, 0x2, R2 ;  /* 0x000000028f047825 */ /* 0x002fe200078e0202 */
[----:B------:R1:W5:Y:S01]  /*2db0*/  @!P2 LDG.E.U16 R132, desc[UR6][R8.64] ;  /* 0x000000060884a981 */ /* 0x000362000c1e1500 */
[----:B------:R-:W-:-:S06]  /*2dc0*/  ISETP.GE.AND P2, PT, R108, UR5, PT ;  /* 0x000000056c007c0c */ /* 0x000fcc000bf46270 */
[----:B------:R1:W5:Y:S01]  /*2dd0*/  @!P1 LDG.E.U16 R22, desc[UR6][R4.64] ;  /* 0x0000000604169981 */ /* 0x000362000c1e1500 */
[----:B------:R-:W-:Y:S01]  /*2de0*/  ISETP.GE.AND P1, PT, R120, UR5, PT ;  /* 0x0000000578007c0c */ /* 0x000fe2000bf26270 */
[----:B------:R-:W-:Y:S01]  /*2df0*/  IMAD.WIDE R10, R129, 0x2, R2 ;  /* 0x00000002810a7825 */ /* 0x000fe200078e0202 */
[----:B------:R-:W-:Y:S02]  /*2e00*/  PRMT R24, RZ, 0x7610, R24 ;  /* 0x00007610ff187816 */ /* 0x000fe40000000018 */
[----:B------:R-:W-:Y:S01]  /*2e10*/  PRMT R14, RZ, 0x7610, R14 ;  /* 0x00007610ff0e7816 */ /* 0x000fe2000000000e */
[----:B0-----:R-:W-:-:S03]  /*2e20*/  IMAD.WIDE R6, R141, 0x2, R2 ;  /* 0x000000028d067825 */ /* 0x001fc600078e0202 */
[----:B------:R-:W5:Y:S01]  /*2e30*/  @!P2 LDG.E.U16 R24, desc[UR6][R10.64] ;  /* 0x000000060a18a981 */ /* 0x000f62000c1e1500 */
[----:B------:R-:W-:-:S04]  /*2e40*/  ISETP.GE.AND P2, PT, R121, UR5, PT ;  /* 0x0000000579007c0c */ /* 0x000fc8000bf46270 */
[----:B------:R-:W5:Y:S01]  /*2e50*/  @!P1 LDG.E.U16 R14, desc[UR6][R6.64] ;  /* 0x00000006060e9981 */ /* 0x000f62000c1e1500 */
[----:B------:R-:W-:Y:S01]  /*2e60*/  ISETP.GE.AND P1, PT, R110, UR5, PT ;  /* 0x000000056e007c0c */ /* 0x000fe2000bf26270 */
[----:B-1----:R-:W-:Y:S01]  /*2e70*/  IMAD.WIDE R8, R139, 0x2, R2 ;  /* 0x000000028b087825 */ /* 0x002fe200078e0202 */
[----:B------:R-:W-:Y:S02]  /*2e80*/  PRMT R16, RZ, 0x7610, R16 ;  /* 0x00007610ff107816 */ /* 0x000fe40000000010 */
[----:B------:R-:W-:Y:S01]  /*2e90*/  PRMT R18, RZ, 0x7610, R18 ;  /* 0x00007610ff127816 */ /* 0x000fe20000000012 */
[----:B------:R-:W-:-:S03]  /*2ea0*/  IMAD.WIDE R4, R127, 0x2, R2 ;  /* 0x000000027f047825 */ /* 0x000fc600078e0202 */
[----:B------:R0:W5:Y:S05]  /*2eb0*/  @!P2 LDG.E.U16 R16, desc[UR6][R8.64] ;  /* 0x000000060810a981 */ /* 0x00016a000c1e1500 */
[----:B------:R-:W5:Y:S01]  /*2ec0*/  @!P1 LDG.E.U16 R18, desc[UR6][R4.64] ;  /* 0x0000000604129981 */ /* 0x000f62000c1e1500 */
[----:B------:R-:W-:Y:S01]  /*2ed0*/  BAR.SYNC.DEFER_BLOCKING 0x0 ;  /* 0x0000000000007b1d */ /* 0x000fe20000010000 */
[----:B------:R-:W-:Y:S01]  /*2ee0*/  ISETP.GE.AND P2, PT, R100, UR5, PT ;  /* 0x0000000564007c0c */ /* 0x000fe2000bf46270 */
[C---:B------:R-:W-:Y:S01]  /*2ef0*/  IMAD.WIDE R42, R123.reuse, 0x2, R38 ;  /* 0x000000027b2a7825 */ /* 0x040fe200078e0226 */
[----:B------:R-:W-:Y:S02]  /*2f00*/  PRMT R15, RZ, 0x7610, R15 ;  /* 0x00007610ff0f7816 */ /* 0x000fe4000000000f */
[----:B------:R-:W-:Y:S01]  /*2f10*/  PRMT R17, RZ, 0x7610, R17 ;  /* 0x00007610ff117816 */ /* 0x000fe20000000011 */
[----:B------:R-:W-:Y:S01]  /*2f20*/  IMAD.WIDE R44, R123, 0x2, R36 ;  /* 0x000000027b2c7825 */ /* 0x000fe200078e0224 */
[----:B------:R-:W-:-:S02]  /*2f30*/  PRMT R20, RZ, 0x7610, R20 ;  /* 0x00007610ff147816 */ /* 0x000fc40000000014 */
[----:B------:R-:W-:Y:S01]  /*2f40*/  PRMT R140, RZ, 0x7610, R140 ;  /* 0x00007610ff8c7816 */ /* 0x000fe2000000008c */
[C---:B0-----:R-:W-:Y:S01]  /*2f50*/  IMAD.WIDE R8, R123.reuse, 0x2, R40 ;  /* 0x000000027b087825 */ /* 0x041fe200078e0228 */
[----:B------:R-:W-:Y:S02]  /*2f60*/  PRMT R21, RZ, 0x7610, R21 ;  /* 0x00007610ff157816 */ /* 0x000fe40000000015 */
[----:B------:R-:W-:Y:S01]  /*2f70*/  PRMT R25, RZ, 0x7610, R25 ;  /* 0x00007610ff197816 */ /* 0x000fe20000000019 */
[----:B------:R-:W-:Y:S01]  /*2f80*/  IMAD.WIDE R6, R123, 0x2, R46 ;  /* 0x000000027b067825 */ /* 0x000fe200078e022e */
[----:B------:R0:W5:Y:S04]  /*2f90*/  @!P2 LDG.E.U16 R15, desc[UR6][R42.64] ;  /* 0x000000062a0fa981 */ /* 0x000168000c1e1500 */
[----:B------:R1:W5:Y:S01]  /*2fa0*/  @!P2 LDG.E.U16 R17, desc[UR6][R44.64] ;  /* 0x000000062c11a981 */ /* 0x000362000c1e1500 */
[----:B------:R-:W-:-:S03]  /*2fb0*/  PRMT R152, RZ, 0x7610, R152 ;  /* 0x00007610ff987816 */ /* 0x000fc60000000098 */
[----:B------:R1:W5:Y:S01]  /*2fc0*/  @!P2 LDG.E.U16 R20, desc[UR6][R8.64] ;  /* 0x000000060814a981 */ /* 0x000362000c1e1500 */
[----:B0-----:R-:W-:Y:S01]  /*2fd0*/  MOV R43, R50 ;  /* 0x00000032002b7202 */ /* 0x001fe20000000f00 */
[----:B------:R-:W-:Y:S02]  /*2fe0*/  IMAD.MOV.U32 R42, RZ, RZ, R19 ;  /* 0x000000ffff2a7224 */ /* 0x000fe400078e0013 */
[----:B-1----:R-:W-:Y:S02]  /*2ff0*/  IMAD.MOV.U32 R44, RZ, RZ, R12 ;  /* 0x000000ffff2c7224 */ /* 0x002fe400078e000c */
[----:B------:R-:W-:Y:S02]  /*3000*/  IMAD.MOV.U32 R45, RZ, RZ, R13 ;  /* 0x000000ffff2d7224 */ /* 0x000fe400078e000d */
[----:B------:R-:W-:Y:S01]  /*3010*/  IMAD.MOV.U32 R50, RZ, RZ, R23 ;  /* 0x000000ffff327224 */ /* 0x000fe200078e0017 */
[----:B------:R-:W-:Y:S01]  /*3020*/  PRMT R19, RZ, 0x7610, R19 ;  /* 0x00007610ff137816 */ /* 0x000fe20000000013 */
[----:B------:R-:W-:-:S04]  /*3030*/  IMAD.WIDE R10, R123, 0x2, R44 ;  /* 0x000000027b0a7825 */ /* 0x000fc800078e022c */
[C---:B------:R-:W-:Y:S01]  /*3040*/  IMAD.WIDE R12, R123.reuse, 0x2, R42 ;  /* 0x000000027b0c7825 */ /* 0x040fe200078e022a */
[----:B------:R0:W5:Y:S03]  /*3050*/  @!P2 LDG.E.U16 R140, desc[UR6][R10.64] ;  /* 0x000000060a8ca981 */ /* 0x000166000c1e1500 */
[C---:B------:R-:W-:Y:S01]  /*3060*/  IMAD.WIDE R4, R123.reuse, 0x2, R50 ;  /* 0x000000027b047825 */ /* 0x040fe200078e0232 */
[----:B------:R1:W5:Y:S01]  /*3070*/  @!P2 LDG.E.U16 R21, desc[UR6][R12.64] ;  /* 0x000000060c15a981 */ /* 0x000362000c1e1500 */
[----:B------:R-:W-:Y:S02]  /*3080*/  PRMT R23, RZ, 0x7610, R23 ;  /* 0x00007610ff177816 */ /* 0x000fe40000000017 */
[----:B------:R-:W-:Y:S01]  /*3090*/  IMAD.WIDE R8, R123, 0x2, R48 ;  /* 0x000000027b087825 */ /* 0x000fe200078e0230 */
[----:B------:R1:W5:Y:S01]  /*30a0*/  @!P2 LDG.E.U16 R19, desc[UR6][R6.64] ;  /* 0x000000060613a981 */ /* 0x000362000c1e1500 */
[----:B------:R-:W-:-:S02]  /*30b0*/  PRMT R27, RZ, 0x7610, R27 ;  /* 0x00007610ff1b7816 */ /* 0x000fc4000000001b */
[----:B0-----:R-:W-:Y:S01]  /*30c0*/  IMAD.WIDE R10, R123, 0x2, R52 ;  /* 0x000000027b0a7825 */ /* 0x001fe200078e0234 */
[----:B------:R0:W5:Y:S01]  /*30d0*/  @!P2 LDG.E.U16 R25, desc[UR6][R4.64] ;  /* 0x000000060419a981 */ /* 0x000162000c1e1500 */
[----:B-1----:R-:W-:-:S03]  /*30e0*/  PRMT R13, RZ, 0x7610, R13 ;  /* 0x00007610ff0d7816 */ /* 0x002fc6000000000d */
[----:B------:R1:W5:Y:S01]  /*30f0*/  @!P2 LDG.E.U16 R23, desc[UR6][R8.64] ;  /* 0x000000060817a981 */ /* 0x000362000c1e1500 */
[C---:B------:R-:W-:Y:S01]  /*3100*/  IMAD.WIDE R6, R123.reuse, 0x2, R54 ;  /* 0x000000027b067825 */ /* 0x040fe200078e0236 */
[----:B------:R-:W-:Y:S02]  /*3110*/  PRMT R163, RZ, 0x7610, R163 ;  /* 0x00007610ffa37816 */ /* 0x000fe400000000a3 */
[----:B------:R1:W5:Y:S01]  /*3120*/  @!P2 LDG.E.U16 R152, desc[UR6][R10.64] ;  /* 0x000000060a98a981 */ /* 0x000362000c1e1500 */
[----:B0-----:R-:W-:-:S03]  /*3130*/  IMAD.WIDE R4, R123, 0x2, R56 ;  /* 0x000000027b047825 */ /* 0x001fc600078e0238 */
[----:B------:R0:W5:Y:S01]  /*3140*/  @!P2 LDG.E.U16 R13, desc[UR6][R6.64] ;  /* 0x00000006060da981 */ /* 0x000162000c1e1500 */
[----:B-1----:R-:W-:-:S03]  /*3150*/  IMAD.WIDE R8, R123, 0x2, R58 ;  /* 0x000000027b087825 */ /* 0x002fc600078e023a */
[----:B------:R1:W5:Y:S01]  /*3160*/  @!P2 LDG.E.U16 R27, desc[UR6][R4.64] ;  /* 0x00000006041ba981 */ /* 0x000362000c1e1500 */
[----:B------:R-:W-:Y:S02]  /*3170*/  PRMT R10, RZ, 0x7610, R10 ;  /* 0x00007610ff0a7816 */ /* 0x000fe4000000000a */
[----:B------:R-:W-:Y:S01]  /*3180*/  PRMT R11, RZ, 0x7610, R11 ;  /* 0x00007610ff0b7816 */ /* 0x000fe2000000000b */
[----:B------:R1:W5:Y:S01]  /*3190*/  @!P2 LDG.E.U16 R163, desc[UR6][R8.64] ;  /* 0x0000000608a3a981 */ /* 0x000362000c1e1500 */
[----:B0-----:R-:W-:Y:S01]  /*31a0*/  IMAD.WIDE R6, R123, 0x2, R60 ;  /* 0x000000027b067825 */ /* 0x001fe200078e023c */
[----:B------:R-:W-:-:S03]  /*31b0*/  PRMT R165, RZ, 0x7610, R165 ;  /* 0x00007610ffa57816 */ /* 0x000fc600000000a5 */
[C---:B-1----:R-:W-:Y:S01]  /*31c0*/  IMAD.WIDE R4, R123.reuse, 0x2, R62 ;  /* 0x000000027b047825 */ /* 0x042fe200078e023e */
[----:B------:R0:W5:Y:S01]  /*31d0*/  @!P2 LDG.E.U16 R10, desc[UR6][R6.64] ;  /* 0x00000006060aa981 */ /* 0x000162000c1e1500 */
[----:B------:R-:W-:Y:S02]  /*31e0*/  PRMT R167, RZ, 0x7610, R167 ;  /* 0x00007610ffa77816 */ /* 0x000fe400000000a7 */
[----:B------:R-:W-:Y:S01]  /*31f0*/  PRMT R12, RZ, 0x7610, R12 ;  /* 0x00007610ff0c7816 */ /* 0x000fe2000000000c */
[C---:B------:R-:W-:Y:S01]  /*3200*/  IMAD.WIDE R8, R123.reuse, 0x2, R64 ;  /* 0x000000027b087825 */ /* 0x040fe200078e0240 */
[----:B------:R1:W5:Y:S01]  /*3210*/  @!P2 LDG.E.U16 R11, desc[UR6][R4.64] ;  /* 0x00000006040ba981 */ /* 0x000362000c1e1500 */
[----:B------:R-:W-:Y:S02]  /*3220*/  PRMT R169, RZ, 0x7610, R169 ;  /* 0x00007610ffa97816 */ /* 0x000fe400000000a9 */
[----:B------:R-:W-:Y:S01]  /*3230*/  PRMT R171, RZ, 0x7610, R171 ;  /* 0x00007610ffab7816 */ /* 0x000fe200000000ab */
[----:B------:R1:W5:Y:S01]  /*3240*/  @!P2 LDG.E.U16 R165, desc[UR6][R8.64] ;  /* 0x0000000608a5a981 */ /* 0x000362000c1e1500 */
[----:B0-----:R-:W-:-:S04]  /*3250*/  IMAD.WIDE R6, R123, 0x2, R66 ;  /* 0x000000027b067825 */ /* 0x001fc800078e0242 */
[C---:B-1----:R-:W-:Y:S01]  /*3260*/  IMAD.WIDE R4, R123.reuse, 0x2, R68 ;  /* 0x000000027b047825 */ /* 0x042fe200078e0244 */
[----:B------:R0:W5:Y:S01]  /*3270*/  @!P2 LDG.E.U16 R167, desc[UR6][R6.64] ;  /* 0x0000000606a7a981 */ /* 0x000162000c1e1500 */
[----:B------:R-:W-:Y:S02]  /*3280*/  PRMT R173, RZ, 0x7610, R173 ;  /* 0x00007610ffad7816 */ /* 0x000fe400000000ad */
        /* <DEDUP_REMOVED lines=9> */
[----:B------:R-:W-:Y:S01]  /*3320*/  IMAD.WIDE R8, R123, 0x2, R76 ;  /* 0x000000027b087825 */ /* 0x000fe200078e024c */
[----:B------:R1:W5:Y:S01]  /*3330*/  @!P2 LDG.E.U16 R173, desc[UR6][R4.64] ;  /* 0x0000000604ada981 */ /* 0x000362000c1e1500 */
[----:B------:R-:W-:-:S03]  /*3340*/  PRMT R179, RZ, 0x7610, R179 ;  /* 0x00007610ffb37816 */ /* 0x000fc600000000b3 */
        /* <DEDUP_REMOVED lines=11> */
[----:B-1----:R-:W-:-:S04]  /*3400*/  IMAD.WIDE R4, R123, 0x2, R86 ;  /* 0x000000027b047825 */ /* 0x002fc800078e0256 */
[C---:B------:R-:W-:Y:S01]  /*3410*/  IMAD.WIDE R8, R123.reuse, 0x2, R88 ;  /* 0x000000027b087825 */ /* 0x040fe200078e0258 */
[----:B------:R0:W5:Y:S01]  /*3420*/  @!P2 LDG.E.U16 R181, desc[UR6][R4.64] ;  /* 0x0000000604b5a981 */ /* 0x000162000c1e1500 */
[----:B------:R-:W-:Y:S02]  /*3430*/  PRMT R187, RZ, 0x7610, R187 ;  /* 0x00007610ffbb7816 */ /* 0x000fe400000000bb */
[----:B------:R-:W-:Y:S01]  /*3440*/  PRMT R189, RZ, 0x7610, R189 ;  /* 0x00007610ffbd7816 */ /* 0x000fe200000000bd */
[----:B------:R1:W5:Y:S04]  /*3450*/  @!P2 LDG.E.U16 R183, desc[UR6][R8.64] ;  /* 0x0000000608b7a981 */ /* 0x000368000c1e1500 */
[----:B----4-:R4:W-:Y:S01]  /*3460*/  STS.U16 [R101+UR4+0x4600], R146 ;  /* 0x0046009265007988 */ /* 0x0109e20008000404 */
[----:B0-----:R-:W-:Y:S01]  /*3470*/  IMAD.WIDE R4, R123, 0x2, R94 ;  /* 0x000000027b047825 */ /* 0x001fe200078e025e */
[----:B----4-:R-:W-:-:S06]  /*3480*/  PRMT R146, RZ, 0x7610, R146 ;  /* 0x00007610ff927816 */ /* 0x010fcc0000000092 */
[----:B------:R0:W4:Y:S01]  /*3490*/  @!P2 LDG.E.U16 R146, desc[UR6][R6.64] ;  /* 0x000000060692a981 */ /* 0x000122000c1e1500 */
[----:B-1----:R-:W-:Y:S01]  /*34a0*/  IMAD.WIDE R8, R123, 0x2, R92 ;  /* 0x000000027b087825 */ /* 0x002fe200078e025c */
[----:B------:R-:W-:-:S04]  /*34b0*/  PRMT R191, RZ, 0x7610, R191 ;  /* 0x00007610ffbf7816 */ /* 0x000fc800000000bf */
[----:B------:R-:W4:Y:S01]  /*34c0*/  @!P2 LDG.E.U16 R187, desc[UR6][R8.64] ;  /* 0x0000000608bba981 */ /* 0x000f22000c1e1500 */
[----:B0-----:R-:W-:-:S03]  /*34d0*/  IMAD.WIDE R6, R123, 0x2, R90 ;  /* 0x000000027b067825 */ /* 0x001fc600078e025a */
[----:B--2---:R0:W-:Y:S04]  /*34e0*/  STS.U16 [R101+UR4+0x4e00], R136 ;  /* 0x004e008865007988 */ /* 0x0041e80008000404 */
[----:B------:R1:W2:Y:S01]  /*34f0*/  @!P2 LDG.E.U16 R185, desc[UR6][R6.64] ;  /* 0x0000000606b9a981 */ /* 0x0002a2000c1e1500 */
[----:B0-----:R-:W-:Y:S01]  /*3500*/  PRMT R136, RZ, 0x7610, R136 ;  /* 0x00007610ff887816 */ /* 0x001fe20000000088 */
[----:B-1----:R-:W-:-:S05]  /*3510*/  IMAD.WIDE R6, R123, 0x2, R96 ;  /* 0x000000027b067825 */ /* 0x002fca00078e0260 */
[----:B------:R0:W2:Y:S04]  /*3520*/  @!P2 LDG.E.U16 R136, desc[UR6][R4.64] ;  /* 0x000000060488a981 */ /* 0x0000a8000c1e1500 */
[----:B------:R-:W2:Y:S01]  /*3530*/  @!P2 LDG.E.U16 R189, desc[UR6][R6.64] ;  /* 0x0000000606bda981 */ /* 0x000ea2000c1e1500 */
[----:B0-----:R-:W-:-:S05]  /*3540*/  IMAD.WIDE R4, R123, 0x2, R160 ;  /* 0x000000027b047825 */ /* 0x001fca00078e02a0 */
[----:B------:R-:W2:Y:S04]  /*3550*/  @!P2 LDG.E.U16 R191, desc[UR6][R4.64] ;  /* 0x0000000604bfa981 */ /* 0x000ea8000c1e1500 */
[----:B---3--:R-:W-:Y:S04]  /*3560*/  STS.U16 [R101+UR4+0x4000], R154 ;  /* 0x0040009a65007988 */ /* 0x008fe80008000404 */
[----:B------:R-:W-:Y:S04]  /*3570*/  STS.U16 [R101+UR4+0x4200], R150 ;  /* 0x0042009665007988 */ /* 0x000fe80008000404 */
[----:B-----5:R-:W-:Y:S04]  /*3580*/  STS.U16 [R101+UR4+0x4400], R148 ;  /* 0x0044009465007988 */ /* 0x020fe80008000404 */
[----:B------:R-:W-:Y:S04]  /*3590*/  STS.U16 [R101+UR4+0x4800], R144 ;  /* 0x0048009065007988 */ /* 0x000fe80008000404 */
        /* <DEDUP_REMOVED lines=10> */
[----:B------:R-:W-:Y:S04]  /*3640*/  STS.U16 [R99+UR4], R20 ;  /* 0x0000001463007988 */ /* 0x000fe80008000404 */
[----:B------:R-:W-:Y:S04]  /*3650*/  STS.U16 [R99+UR4+0x800], R140 ;  /* 0x0008008c63007988 */ /* 0x000fe80008000404 */
[----:B------:R-:W-:Y:S04]  /*3660*/  STS.U16 [R99+UR4+0x1000], R152 ;  /* 0x0010009863007988 */ /* 0x000fe80008000404 */
[----:B------:R-:W-:Y:S04]  /*3670*/  STS.U16 [R99+UR4+0x1800], R10 ;  /* 0x0018000a63007988 */ /* 0x000fe80008000404 */
[----:B------:R-:W-:Y:S04]  /*3680*/  STS.U16 [R99+UR4+0x2000], R12 ;  /* 0x0020000c63007988 */ /* 0x000fe80008000404 */
[----:B------:R-:W-:Y:S04]  /*3690*/  STS.U16 [R99+UR4+0x2800], R156 ;  /* 0x0028009c63007988 */ /* 0x000fe80008000404 */
[----:B----4-:R-:W-:Y:S04]  /*36a0*/  STS.U16 [R99+UR4+0x3000], R146 ;  /* 0x0030009263007988 */ /* 0x010fe80008000404 */
[----:B--2---:R-:W-:Y:S04]  /*36b0*/  STS.U16 [R99+UR4+0x3800], R136 ;  /* 0x0038008863007988 */ /* 0x004fe80008000404 */
        /* <DEDUP_REMOVED lines=23> */
[----:B------:R-:W-:Y:S01]  /*3830*/  STS.U16 [R128+UR4+0x3e00], R191 ;  /* 0x003e00bf80007988 */ /* 0x000fe20008000404 */
[----:B------:R-:W-:Y:S06]  /*3840*/  BAR.SYNC.DEFER_BLOCKING 0x0 ;  /* 0x0000000000007b1d */ /* 0x000fec0000010000 */
[----:B------:R-:W-:Y:S04]  /*3850*/  LDSM.16.MT88.4 R4, [R0+0x4000] ;  /* 0x004000000004783b */ /* 0x000fe80000004200 */
[----:B------:R-:W0:Y:S04]  /*3860*/  LDSM.16.M88.4 R24, [R98+UR4] ;  /* 0x000000046218783b */ /* 0x000e280008000200 */
[----:B------:R-:W1:Y:S04]  /*3870*/  LDSM.16.M88.4 R8, [R98+UR4+0x2000] ;  /* 0x002000046208783b */ /* 0x000e680008000200 */
[----:B------:R-:W2:Y:S04]  /*3880*/  LDSM.16.MT88.4 R16, [R0+0x4400] ;  /* 0x004400000010783b */ /* 0x000ea80000004200 */
[----:B------:R-:W-:Y:S04]  /*3890*/  LDSM.16.MT88.4 R20, [R0+0x4800] ;  /* 0x004800000014783b */ /* 0x000fe80000004200 */
[----:B------:R-:W3:Y:S01]  /*38a0*/  LDSM.16.M88.4 R12, [R130+UR4] ;  /* 0x00000004820c783b */ /* 0x000ee20008000200 */
[C---:B0-----:R-:W-:Y:S06]  /*38b0*/  HMMA.16816.F32 R28, R4.reuse, R24, R28 ;  /* 0x00000018041c723c */ /* 0x041fec000000181c */
[----:B-1----:R-:W-:Y:S01]  /*38c0*/  HMMA.16816.F32 R32, R4, R8, R32 ;  /* 0x000000080420723c */ /* 0x002fe20000001820 */
[----:B------:R-:W0:-:S15]  /*38d0*/  LDSM.16.M88.4 R4, [R130+UR4+0x2000] ;  /* 0x002000048204783b */ /* 0x000e1e0008000200 */
[----:B------:R-:W-:-:S02]  /*38e0*/  NOP ;  /* 0x0000000000007918 */ /* 0x000fc40000000000 */
[C---:B--2---:R-:W-:Y:S01]  /*38f0*/  HMMA.16816.F32 R28, R16.reuse, R26, R28 ;  /* 0x0000001a101c723c */ /* 0x044fe2000000181c */
[----:B------:R-:W1:Y:S05]  /*3900*/  LDSM.16.MT88.4 R24, [R0+0x4c00] ;  /* 0x004c00000018783b */ /* 0x000e6a0000004200 */
[----:B------:R-:W-:Y:S01]  /*3910*/  HMMA.16816.F32 R32, R16, R10, R32 ;  /* 0x0000000a1020723c */ /* 0x000fe20000001820 */
[----:B------:R-:W-:Y:S04]  /*3920*/  LDSM.16.M88.4 R16, [R98+UR4+0x80] ;  /* 0x000080046210783b */ /* 0x000fe80008000200 */
[----:B------:R-:W-:-:S13]  /*3930*/  LDSM.16.M88.4 R8, [R98+UR4+0x2080] ;  /* 0x002080046208783b */ /* 0x000fda0008000200 */
[C---:B---3--:R-:W-:Y:S06]  /*3940*/  HMMA.16816.F32 R28, R20.reuse, R12, R28 ;  /* 0x0000000c141c723c */ /* 0x048fec000000181c */
[----:B0-----:R-:W-:Y:S01]  /*3950*/  HMMA.16816.F32 R32, R20, R4, R32 ;  /* 0x000000041420723c */ /* 0x001fe20000001820 */
[----:B------:R-:W0:-:S15]  /*3960*/  LDSM.16.MT88.4 R20, [R0+0x5000] ;  /* 0x005000000014783b */ /* 0x000e1e0000004200 */
[----:B------:R-:W-:-:S02]  /*3970*/  NOP ;  /* 0x0000000000007918 */ /* 0x000fc40000000000 */
[C---:B-1----:R-:W-:Y:S01]  /*3980*/  HMMA.16816.F32 R28, R24.reuse, R14, R28 ;  /* 0x0000000e181c723c */ /* 0x042fe2000000181c */
[----:B------:R-:W-:Y:S05]  /*3990*/  LDSM.16.M88.4 R12, [R130+UR4+0x80] ;  /* 0x00008004820c783b */ /* 0x000fea0008000200 */
[----:B------:R-:W-:Y:S01]  /*39a0*/  HMMA.16816.F32 R32, R24, R6, R32 ;  /* 0x000000061820723c */ /* 0x000fe20000001820 */
[----:B------:R-:W1:Y:S04]  /*39b0*/  LDSM.16.MT88.4 R4, [R0+0x5400] ;  /* 0x005400000004783b */ /* 0x000e680000004200 */
[----:B------:R-:W-:-:S13]  /*39c0*/  LDSM.16.M88.4 R24, [R130+UR4+0x2080] ;  /* 0x002080048218783b */ /* 0x000fda0008000200 */
[C---:B0-----:R-:W-:Y:S06]  /*39d0*/  HMMA.16816.F32 R28, R20.reuse, R16, R28 ;  /* 0x00000010141c723c */ /* 0x041fec000000181c */
[----:B------:R-:W-:Y:S01]  /*39e0*/  HMMA.16816.F32 R32, R20, R8, R32 ;  /* 0x000000081420723c */ /* 0x000fe20000001820 */
[----:B------:R-:W0:-:S15]  /*39f0*/  LDSM.16.MT88.4 R20, [R0+0x5800] ;  /* 0x005800000014783b */ /* 0x000e1e0000004200 */
[----:B------:R-:W-:-:S02]  /*3a00*/  NOP ;  /* 0x0000000000007918 */ /* 0x000fc40000000000 */
[C---:B-1----:R-:W-:Y:S06]  /*3a10*/  HMMA.16816.F32 R28, R4.reuse, R18, R28 ;  /* 0x00000012041c723c */ /* 0x042fec000000181c */
[----:B------:R-:W-:Y:S01]  /*3a20*/  HMMA.16816.F32 R4, R4, R10, R32 ;  /* 0x0000000a0404723c */ /* 0x000fe20000001820 */
[----:B------:R-:W1:Y:S01]  /*3a30*/  LDSM.16.MT88.4 R32, [R0+0x5c00] ;  /* 0x005c00000020783b */ /* 0x000e620000004200 */
[----:B------:R-:W-:-:S15]  /*3a40*/  VIADD R122, R122, 0xffffffff ;  /* 0xffffffff7a7a7836 */ /* 0x000fde0000000000 */
[----:B------:R-:W-:-:S01]  /*3a50*/  NOP ;  /* 0x0000000000007918 */ /* 0x000fc20000000000 */
[C---:B0-----:R-:W-:Y:S06]  /*3a60*/  HMMA.16816.F32 R28, R20.reuse, R12, R28 ;  /* 0x0000000c141c723c */ /* 0x041fec000000181c */
[----:B------:R-:W-:Y:S01]  /*3a70*/  HMMA.16816.F32 R4, R20, R24, R4 ;  /* 0x000000181404723c */ /* 0x000fe20000001804 */
[----:B------:R-:W-:Y:S01]  /*3a80*/  ISETP.NE.U32.AND P1, PT, R122, RZ, PT ;  /* 0x000000ff7a00720c */ /* 0x000fe20003f25070 */
[----:B------:R-:W-:Y:S01]  /*3a90*/  IMAD.WIDE R50, R125, 0x2, R50 ;  /* 0x000000027d327825 */ /* 0x000fe200078e0232 */
[----:B------:R-:W-:-:S03]  /*3aa0*/  UIADD3 UR5, UR5, -0x80, URZ ;  /* 0xffffff8005057890 */ /* 0x000fc6000fffe03f */
[----:B------:R-:W-:-:S04]  /*3ab0*/  IMAD.WIDE R42, R125, 0x2, R42 ;  /* 0x000000027d2a7825 */ /* 0x000fc800078e022a */
[----:B------:R-:W-:-:S04]  /*3ac0*/  IMAD.WIDE R44, R125, 0x2, R44 ;  /* 0x000000027d2c7825 */ /* 0x000fc800078e022c */
[----:B------:R-:W-:-:S04]  /*3ad0*/  IMAD.WIDE R2, R131, 0x2, R2 ;  /* 0x0000000283027825 */ /* 0x000fc800078e0202 */
[----:B-1----:R-:W-:Y:S01]  /*3ae0*/  HMMA.16816.F32 R28, R32, R14, R28 ;  /* 0x0000000e201c723c */ /* 0x002fe2000000181c */
[----:B------:R-:W-:Y:S02]  /*3af0*/  IMAD.MOV.U32 R23, RZ, RZ, R50 ;  /* 0x000000ffff177224 */ /* 0x000fe400078e0032 */
[----:B------:R-:W-:-:S03]  /*3b00*/  IMAD.WIDE R160, R125, 0x2, R160 ;  /* 0x000000027da07825 */ /* 0x000fc600078e02a0 */
[----:B------:R-:W-:Y:S01]  /*3b10*/  HMMA.16816.F32 R32, R32, R26, R4 ;  /* 0x0000001a2020723c */ /* 0x000fe20000001804 */
[----:B------:R-:W-:-:S04]  /*3b20*/  IMAD.WIDE R96, R125, 0x2, R96 ;  /* 0x000000027d607825 */ /* 0x000fc800078e0260 */
        /* <DEDUP_REMOVED lines=23> */
[----:B------:R-:W-:Y:S02]  /*3ca0*/  IMAD.MOV.U32 R19, RZ, RZ, R42 ;  /* 0x000000ffff137224 */ /* 0x000fe400078e002a */
[----:B------:R-:W-:Y:S02]  /*3cb0*/  IMAD.MOV.U32 R50, RZ, RZ, R43 ;  /* 0x000000ffff327224 */ /* 0x000fe400078e002b */
[----:B------:R-:W-:-:S04]  /*3cc0*/  IMAD.WIDE R46, R125, 0x2, R46 ;  /* 0x000000027d2e7825 */ /* 0x000fc800078e022e */
[----:B------:R-:W-:-:S04]  /*3cd0*/  IMAD.WIDE R36, R125, 0x2, R36 ;  /* 0x000000027d247825 */ /* 0x000fc800078e0224 */
[----:B------:R-:W-:Y:S02]  /*3ce0*/  IMAD.MOV.U32 R12, RZ, RZ, R44 ;  /* 0x000000ffff0c7224 */ /* 0x000fe400078e002c */
[----:B------:R-:W-:Y:S02]  /*3cf0*/  IMAD.MOV.U32 R13, RZ, RZ, R45 ;  /* 0x000000ffff0d7224 */ /* 0x000fe400078e002d */
[----:B------:R-:W-:-:S04]  /*3d00*/  IMAD.WIDE R38, R125, 0x2, R38 ;  /* 0x000000027d267825 */ /* 0x000fc800078e0226 */
[----:B------:R-:W-:-:S04]  /*3d10*/  IMAD.WIDE R40, R125, 0x2, R40 ;  /* 0x000000027d287825 */ /* 0x000fc800078e0228 */
[----:B------:R-:W-:Y:S01]  /*3d20*/  IMAD.MOV.U32 R5, RZ, RZ, R2 ;  /* 0x000000ffff057224 */ /* 0x000fe200078e0002 */
[----:B------:R-:W-:Y:S06]  /*3d30*/  @P1 BRA `(.L_x_1) ;  /* 0xffffffec00601947 */ /* 0x000fec000383ffff */
[----:B------:R-:W-:Y:S02]  /*3d40*/  F2FP.F16.F32.PACK_AB R31, R35, R31 ;  /* 0x0000001f231f723e */ /* 0x000fe400000000ff */
[----:B------:R-:W-:Y:S02]  /*3d50*/  F2FP.F16.F32.PACK_AB R30, R34, R30 ;  /* 0x0000001e221e723e */ /* 0x000fe400000000ff */
[----:B------:R-:W-:Y:S02]  /*3d60*/  F2FP.F16.F32.PACK_AB R29, R33, R29 ;  /* 0x0000001d211d723e */ /* 0x000fe400000000ff */
[----:B------:R-:W-:-:S07]  /*3d70*/  F2FP.F16.F32.PACK_AB R28, R32, R28 ;  /* 0x0000001c201c723e */ /* 0x000fce00000000ff */
.L_x_0:
[----:B------:R-:W0:Y:S01]  /*3d80*/  S2R R7, SR_TID.X ;  /* 0x0000000000077919 */ /* 0x000e220000002100 */
[----:B------:R-:W1:Y:S01]  /*3d90*/  S2UR UR5, SR_CgaCtaId ;  /* 0x00000000000579c3 */ /* 0x000e620000008800 */
[----:B------:R-:W-:Y:S01]  /*3da0*/  LOP3.LUT R104, R104, 0x60, RZ, 0xc0, !PT ;  /* 0x0000006068687812 */ /* 0x000fe200078ec0ff */
[----:B------:R-:W-:-:S06]  /*3db0*/  UMOV UR4, 0x400 ;  /* 0x0000040000047882 */ /* 0x000fcc0000000000 */
[----:B------:R-:W-:Y:S01]  /*3dc0*/  BAR.SYNC.DEFER_BLOCKING 0x0 ;  /* 0x0000000000007b1d */ /* 0x000fe20000010000 */
[----:B------:R-:W-:Y:S01]  /*3dd0*/  SEL R0, RZ, 0x840, !P0 ;  /* 0x00000840ff007807 */ /* 0x000fe20004000000 */
[----:B------:R-:W-:Y:S01]  /*3de0*/  IMAD.IADD R109, R102, 0x1, R109 ;  /* 0x00000001666d7824 */ /* 0x000fe200078e026d */
[----:B------:R-:W-:Y:S01]  /*3df0*/  LOP3.LUT R104, R104, 0x300, R103, 0xf8, !PT ;  /* 0x0000030068687812 */ /* 0x000fe200078ef867 */
[C---:B------:R-:W-:Y:S01]  /*3e00*/  IMAD.IADD R107, R102.reuse, 0x1, R107 ;  /* 0x00000001666b7824 */ /* 0x040fe200078e026b */
[C-C-:B------:R-:W-:Y:S01]  /*3e10*/  LOP3.LUT R6, R102.reuse, 0x20, R105.reuse, 0xfe, !PT ;  /* 0x0000002066067812 */ /* 0x140fe200078efe69 */
[----:B------:R-:W-:Y:S01]  /*3e20*/  ULDC.64 UR8, c[0x0][0x220] ;  /* 0x0000880000087ab9 */ /* 0x000fe20000000a00 */
[----:B------:R-:W-:Y:S01]  /*3e30*/  ULDC.64 UR10, c[0x0][0x228] ;  /* 0x00008a00000a7ab9 */ /* 0x000fe20000000a00 */
[----:B------:R-:W-:Y:S02]  /*3e40*/  LOP3.LUT R9, R102, 0x28, R105, 0xfe, !PT ;  /* 0x0000002866097812 */ /* 0x000fe400078efe69 */
[----:B------:R-:W-:Y:S01]  /*3e50*/  ISETP.GE.AND P0, PT, R106, UR10, PT ;  /* 0x0000000a6a007c0c */ /* 0x000fe2000bf06270 */
[----:B-1----:R-:W-:-:S03]  /*3e60*/  ULEA UR4, UR5, UR4, 0x18 ;  /* 0x0000000405047291 */ /* 0x002fc6000f8ec03f */
[----:B------:R-:W-:Y:S01]  /*3e70*/  ULDC UR5, c[0x0][0x244] ;  /* 0x0000910000057ab9 */ /* 0x000fe20000000800 */
[C---:B0-----:R-:W-:Y:S01]  /*3e80*/  IMAD.SHL.U32 R2, R7.reuse, 0x80, RZ ;  /* 0x0000008007027824 */ /* 0x041fe200078e00ff */
[--C-:B------:R-:W-:Y:S01]  /*3e90*/  LOP3.LUT R3, R0, 0x1c, R7.reuse, 0xf8, !PT ;  /* 0x0000001c00037812 */ /* 0x100fe200078ef807 */
[----:B------:R-:W-:Y:S01]  /*3ea0*/  IMAD.SHL.U32 R5, R7, 0x4, RZ ;  /* 0x0000000407057824 */ /* 0x000fe200078e00ff */
[----:B------:R-:W-:Y:S02]  /*3eb0*/  SHF.R.U32.HI R0, RZ, 0x1, R7 ;  /* 0x00000001ff007819 */ /* 0x000fe40000011607 */
[----:B------:R-:W-:Y:S02]  /*3ec0*/  LOP3.LUT R2, R2, 0xc00, RZ, 0xc0, !PT ;  /* 0x00000c0002027812 */ /* 0x000fe400078ec0ff */
[----:B------:R-:W-:Y:S02]  /*3ed0*/  LOP3.LUT R3, R3, R104, RZ, 0x3c, !PT ;  /* 0x0000006803037212 */ /* 0x000fe400078e3cff */
[----:B------:R-:W-:-:S02]  /*3ee0*/  LOP3.LUT R5, R2, 0xfc, R5, 0xf8, !PT ;  /* 0x000000fc02057812 */ /* 0x000fc400078ef805 */
[----:B------:R-:W-:Y:S01]  /*3ef0*/  LOP3.LUT R2, R3, 0x20, RZ, 0x3c, !PT ;  /* 0x0000002003027812 */ /* 0x000fe200078e3cff */
[----:B------:R-:W-:Y:S01]  /*3f00*/  STS [R3+UR4], R28 ;  /* 0x0000001c03007988 */ /* 0x000fe20008000804 */
[----:B------:R-:W-:Y:S01]  /*3f10*/  LOP3.LUT R7, R5, 0x60, R0, 0x78, !PT ;  /* 0x0000006005077812 */ /* 0x000fe200078e7800 */
[----:B------:R-:W-:Y:S01]  /*3f20*/  IMAD R0, R106, UR5, RZ ;  /* 0x000000056a007c24 */ /* 0x000fe2000f8e02ff */
[----:B------:R-:W-:Y:S01]  /*3f30*/  ULDC UR5, c[0x0][0x248] ;  /* 0x0000920000057ab9 */ /* 0x000fe20000000800 */
[----:B------:R-:W-:Y:S01]  /*3f40*/  STS [R3+UR4+0x80], R29 ;  /* 0x0000801d03007988 */ /* 0x000fe20008000804 */
[----:B------:R-:W-:Y:S02]  /*3f50*/  IMAD R11, R6, UR5, RZ ;  /* 0x00000005060b7c24 */ /* 0x000fe4000f8e02ff */
[----:B------:R-:W-:Y:S01]  /*3f60*/  LEA R16, P1, R0, UR8, 0x1 ;  /* 0x0000000800107c11 */ /* 0x000fe2000f8208ff */
[----:B------:R-:W-:Y:S01]  /*3f70*/  STS [R2+UR4+0x400], R30 ;  /* 0x0004001e02007988 */ /* 0x000fe20008000804 */
[----:B------:R-:W-:-:S02]  /*3f80*/  IMAD R12, R9, UR5, RZ ;  /* 0x00000005090c7c24 */ /* 0x000fc4000f8e02ff */
[----:B------:R-:W-:Y:S01]  /*3f90*/  LEA.HI.X.SX32 R18, R0, UR9, 0x1, P1 ;  /* 0x0000000900127c11 */ /* 0x000fe200088f0eff */
[----:B------:R0:W-:Y:S01]  /*3fa0*/  STS [R2+UR4+0x480], R31 ;  /* 0x0004801f02007988 */ /* 0x0001e20008000804 */
[--C-:B------:R-:W-:Y:S01]  /*3fb0*/  LOP3.LUT R0, R102, 0x8, R105.reuse, 0xfe, !PT ;  /* 0x0000000866007812 */ /* 0x100fe200078efe69 */
[----:B------:R-:W-:Y:S01]  /*3fc0*/  IMAD R14, R107, UR5, RZ ;  /* 0x000000056b0e7c24 */ /* 0x000fe2000f8e02ff */
[----:B------:R-:W-:Y:S02]  /*3fd0*/  BAR.SYNC.DEFER_BLOCKING 0x0 ;  /* 0x0000000000007b1d */ /* 0x000fe40000010000 */
[C---:B------:R-:W-:Y:S01]  /*3fe0*/  ISETP.LT.AND P4, PT, R0.reuse, UR11, !P0 ;  /* 0x0000000b00007c0c */ /* 0x040fe2000c781270 */
[----:B------:R-:W-:Y:S01]  /*3ff0*/  IMAD R5, R0, UR5, RZ ;  /* 0x0000000500057c24 */ /* 0x000fe2000f8e02ff */
[C---:B------:R-:W-:Y:S02]  /*4000*/  LOP3.LUT R0, R102.reuse, 0x30, R105, 0xfe, !PT ;  /* 0x0000003066007812 */ /* 0x040fe400078efe69 */
[----:B0-----:R-:W-:-:S02]  /*4010*/  LOP3.LUT R2, R102, R105, RZ, 0xfc, !PT ;  /* 0x0000006966027212 */ /* 0x001fc400078efcff */
[C---:B------:R-:W-:Y:S01]  /*4020*/  LEA R4, P3, R5.reuse, R16, 0x1 ;  /* 0x0000001005047211 */ /* 0x040fe200078608ff */
[----:B------:R-:W-:Y:S01]  /*4030*/  IMAD R13, R0, UR5, RZ ;  /* 0x00000005000d7c24 */ /* 0x000fe2000f8e02ff */
[C---:B------:R-:W-:Y:S01]  /*4040*/  ISETP.LT.AND P1, PT, R2.reuse, UR11, !P0 ;  /* 0x0000000b02007c0c */ /* 0x040fe2000c721270 */
[----:B------:R-:W-:Y:S01]  /*4050*/  IMAD R3, R2, UR5, RZ ;  /* 0x0000000502037c24 */ /* 0x000fe2000f8e02ff */
[----:B------:R-:W-:Y:S02]  /*4060*/  LEA.HI.X.SX32 R5, R5, R18, 0x1, P3 ;  /* 0x0000001205057211 */ /* 0x000fe400018f0eff */
[----:B------:R-:W-:Y:S02]  /*4070*/  LOP3.LUT R102, R102, 0x10, R105, 0xfe, !PT ;  /* 0x0000001066667812 */ /* 0x000fe400078efe69 */
[C---:B------:R-:W-:Y:S02]  /*4080*/  LEA R2, P2, R3.reuse, R16, 0x1 ;  /* 0x0000001003027211 */ /* 0x040fe400078408ff */
[C---:B------:R-:W-:Y:S01]  /*4090*/  ISETP.LT.AND P5, PT, R102.reuse, UR11, !P0 ;  /* 0x0000000b66007c0c */ /* 0x040fe2000c7a1270 */
[----:B------:R-:W-:Y:S01]  /*40a0*/  IMAD R102, R102, UR5, RZ ;  /* 0x0000000566667c24 */ /* 0x000fe2000f8e02ff */
[----:B------:R-:W-:-:S02]  /*40b0*/  LEA.HI.X.SX32 R3, R3, R18, 0x1, P2 ;  /* 0x0000001203037211 */ /* 0x000fc400010f0eff */
[----:B------:R-:W-:Y:S01]  /*40c0*/  ISETP.LT.AND P3, PT, R6, UR11, !P0 ;  /* 0x0000000b06007c0c */ /* 0x000fe2000c761270 */
[----:B------:R-:W0:Y:S01]  /*40d0*/  LDS R15, [R7+UR4] ;  /* 0x00000004070f7984 */ /* 0x000e220008000800 */
[----:B------:R-:W-:-:S03]  /*40e0*/  LEA R6, P6, R102, R16, 0x1 ;  /* 0x0000001066067211 */ /* 0x000fc600078c08ff */
[----:B------:R-:W1:Y:S04]  /*40f0*/  LDS R17, [R7+UR4+0x100] ;  /* 0x0001000407117984 */ /* 0x000e680008000800 */
[----:B------:R-:W2:Y:S04]  /*4100*/  LDS R19, [R7+UR4+0x200] ;  /* 0x0002000407137984 */ /* 0x000ea80008000800 */
[----:B------:R3:W4:Y:S02]  /*4110*/  LDS R21, [R7+UR4+0x300] ;  /* 0x0003000407157984 */ /* 0x0007240008000800 */
[----:B---3--:R-:W-:-:S02]  /*4120*/  LEA.HI.X.SX32 R7, R102, R18, 0x1, P6 ;  /* 0x0000001266077211 */ /* 0x008fc400030f0eff */
[-C--:B------:R-:W-:Y:S01]  /*4130*/  LEA R8, P6, R12, R16.reuse, 0x1 ;  /* 0x000000100c087211 */ /* 0x080fe200078c08ff */
[----:B0-----:R0:W-:Y:S04]  /*4140*/  @P1 STG.E.U16 desc[UR6][R2.64], R15 ;  /* 0x0000000f02001986 */ /* 0x0011e8000c101506 */
[----:B-1----:R1:W-:Y:S01]  /*4150*/  @P4 STG.E.U16 desc[UR6][R4.64], R17 ;  /* 0x0000001104004986 */ /* 0x0023e2000c101506 */
[C---:B------:R-:W-:Y:S01]  /*4160*/  ISETP.LT.AND P4, PT, R109.reuse, UR11, !P0 ;  /* 0x0000000b6d007c0c */ /* 0x040fe2000c781270 */
[----:B------:R-:W-:Y:S02]  /*4170*/  IMAD R109, R109, UR5, RZ ;  /* 0x000000056d6d7c24 */ /* 0x000fe4000f8e02ff */
[----:B--2---:R2:W-:Y:S03]  /*4180*/  @P5 STG.E.U16 desc[UR6][R6.64], R19 ;  /* 0x0000001306005986 */ /* 0x0045e6000c101506 */
[----:B0-----:R-:W-:-:S02]  /*4190*/  LEA R2, P1, R109, R16, 0x1 ;  /* 0x000000106d027211 */ /* 0x001fc400078208ff */
[----:B------:R-:W-:Y:S02]  /*41a0*/  PRMT R15, R15, 0x7632, R15 ;  /* 0x000076320f0f7816 */ /* 0x000fe4000000000f */
[----:B-1----:R-:W-:Y:S02]  /*41b0*/  LEA R4, P2, R11, R16, 0x1 ;  /* 0x000000100b047211 */ /* 0x002fe400078408ff */
[----:B------:R-:W-:Y:S02]  /*41c0*/  LEA.HI.X.SX32 R3, R109, R18, 0x1, P1 ;  /* 0x000000126d037211 */ /* 0x000fe400008f0eff */
[----:B------:R-:W-:Y:S02]  /*41d0*/  LEA R10, P1, R13, R16, 0x1 ;  /* 0x000000100d0a7211 */ /* 0x000fe400078208ff */
[----:B------:R-:W-:Y:S01]  /*41e0*/  LEA.HI.X.SX32 R5, R11, R18, 0x1, P2 ;  /* 0x000000120b057211 */ /* 0x000fe200010f0eff */
[----:B----4-:R2:W-:Y:S01]  /*41f0*/  @P4 STG.E.U16 desc[UR6][R2.64], R21 ;  /* 0x0000001502004986 */ /* 0x0105e2000c101506 */
[----:B------:R-:W-:-:S02]  /*4200*/  ISETP.LT.AND P2, PT, R9, UR11, !P0 ;  /* 0x0000000b09007c0c */ /* 0x000fc4000c741270 */
[-C--:B------:R-:W-:Y:S01]  /*4210*/  LEA.HI.X.SX32 R11, R13, R18.reuse, 0x1, P1 ;  /* 0x000000120d0b7211 */ /* 0x080fe200008f0eff */
[----:B------:R2:W-:Y:S01]  /*4220*/  @P3 STG.E.U16 desc[UR6][R4.64], R15 ;  /* 0x0000000f04003986 */ /* 0x0005e2000c101506 */
[----:B------:R-:W-:Y:S02]  /*4230*/  ISETP.LT.AND P1, PT, R0, UR11, !P0 ;  /* 0x0000000b00007c0c */ /* 0x000fe4000c721270 */
[----:B------:R-:W-:Y:S02]  /*4240*/  ISETP.LT.AND P0, PT, R107, UR11, !P0 ;  /* 0x0000000b6b007c0c */ /* 0x000fe4000c701270 */
[----:B------:R-:W-:Y:S02]  /*4250*/  LEA.HI.X.SX32 R9, R12, R18, 0x1, P6 ;  /* 0x000000120c097211 */ /* 0x000fe400030f0eff */
[----:B------:R-:W-:Y:S02]  /*4260*/  PRMT R17, R17, 0x7632, R17 ;  /* 0x0000763211117816 */ /* 0x000fe40000000011 */
[----:B------:R-:W-:-:S02]  /*4270*/  PRMT R0, R19, 0x7632, R0 ;  /* 0x0000763213007816 */ /* 0x000fc40000000000 */
[C---:B------:R-:W-:Y:S01]  /*4280*/  LEA R12, P6, R14.reuse, R16, 0x1 ;  /* 0x000000100e0c7211 */ /* 0x040fe200078c08ff */
[----:B------:R2:W-:Y:S03]  /*4290*/  @P2 STG.E.U16 desc[UR6][R8.64], R17 ;  /* 0x0000001108002986 */ /* 0x0005e6000c101506 */
[----:B------:R-:W-:Y:S01]  /*42a0*/  LEA.HI.X.SX32 R13, R14, R18, 0x1, P6 ;  /* 0x000000120e0d7211 */ /* 0x000fe200030f0eff */
[----:B------:R2:W-:Y:S01]  /*42b0*/  @P1 STG.E.U16 desc[UR6][R10.64], R0 ;  /* 0x000000000a001986 */ /* 0x0005e2000c101506 */
[----:B------:R-:W-:Y:S07]  /*42c0*/  @!P0 EXIT ;  /* 0x000000000000894d */ /* 0x000fee0003800000 */
[----:B--2---:R-:W-:-:S05]  /*42d0*/  PRMT R6, R21, 0x7632, R6 ;  /* 0x0000763215067816 */ /* 0x004fca0000000006 */
[----:B------:R-:W-:Y:S01]  /*42e0*/  STG.E.U16 desc[UR6][R12.64], R6 ;  /* 0x000000060c007986 */ /* 0x000fe2000c101506 */
[----:B------:R-:W-:Y:S05]  /*42f0*/  EXIT ;  /* 0x000000000000794d */ /* 0x000fea0003800000 */
.L_x_2:
[----:B------:R-:W-:-:S00]  /*4300*/  BRA `(.L_x_2) ;  /* 0xfffffffc00fc7947 */ /* 0x000fc0000383ffff */
[----:B------:R-:W-:-:S00]  /*4310*/  NOP ;  /* 0x0000000000007918 */ /* 0x000fc00000000000 */
        /* <DEDUP_REMOVED lines=14> */
.L_x_3:


//--------------------- .nv.shared.matmul_kernel  --------------------------
	.section	.nv.shared.matmul_kernel,"aw",@nobits
	.sectionflags	@""
	.align	16
	.zero		1024


//--------------------- .nv.shared.reserved.0     --------------------------
	.section	.nv.shared.reserved.0,"aw",@nobits
	.weak		__nv_reservedSMEM_offset_0_alias
	.size		__nv_reservedSMEM_offset_0_alias, 0, 0
	.other		__nv_reservedSMEM_offset_0_alias,@"STO_CUDA_RESERVED_SHARED STV_DEFAULT"
__nv_reservedSMEM_offset_0_alias:
	.zero		0


//--------------------- .nv.constant0.matmul_kernel --------------------------
	.section	.nv.constant0.matmul_kernel,"a",@progbits
	.sectionflags	@""
	.align	4
.nv.constant0.matmul_kernel:
	.zero		608


//--------------------- SYMBOLS --------------------------

	.type		.nv.reservedSmem.offset0,@object
	.size		.nv.reservedSmem.offset0,0x4
